//
// Generated by NVIDIA NVVM Compiler
//
// Compiler Build ID: CL-36424714
// Cuda compilation tools, release 13.0, V13.0.88
// Based on NVVM 20.0.0
//

.version 9.0
.target sm_100
.address_size 64

	// .globl	_Z7alg1KeriiiPfS_S_S_S_S_
.extern .shared .align 16 .b8 sh_mem_char[];

.visible .entry _Z7alg1KeriiiPfS_S_S_S_S_(
	.param .u32 _Z7alg1KeriiiPfS_S_S_S_S__param_0,
	.param .u32 _Z7alg1KeriiiPfS_S_S_S_S__param_1,
	.param .u32 _Z7alg1KeriiiPfS_S_S_S_S__param_2,
	.param .u64 .ptr .align 1 _Z7alg1KeriiiPfS_S_S_S_S__param_3,
	.param .u64 .ptr .align 1 _Z7alg1KeriiiPfS_S_S_S_S__param_4,
	.param .u64 .ptr .align 1 _Z7alg1KeriiiPfS_S_S_S_S__param_5,
	.param .u64 .ptr .align 1 _Z7alg1KeriiiPfS_S_S_S_S__param_6,
	.param .u64 .ptr .align 1 _Z7alg1KeriiiPfS_S_S_S_S__param_7,
	.param .u64 .ptr .align 1 _Z7alg1KeriiiPfS_S_S_S_S__param_8
)
{
	.reg .pred 	%p<42>;
	.reg .b32 	%r<290>;
	.reg .b32 	%f<214>;
	.reg .b64 	%rd<48>;

	ld.param.u32 	%r84, [_Z7alg1KeriiiPfS_S_S_S_S__param_0];
	ld.param.u32 	%r85, [_Z7alg1KeriiiPfS_S_S_S_S__param_2];
	ld.param.u64 	%rd9, [_Z7alg1KeriiiPfS_S_S_S_S__param_3];
	ld.param.u64 	%rd10, [_Z7alg1KeriiiPfS_S_S_S_S__param_4];
	ld.param.u64 	%rd11, [_Z7alg1KeriiiPfS_S_S_S_S__param_5];
	cvta.to.global.u64 	%rd1, %rd10;
	cvta.to.global.u64 	%rd2, %rd9;
	cvta.to.global.u64 	%rd3, %rd11;
	mov.u32 	%r1, %ntid.y;
	mov.u32 	%r2, %ntid.x;
	mul.lo.s32 	%r3, %r84, %r2;
	shl.b32 	%r86, %r3, 2;
	mov.u32 	%r87, sh_mem_char;
	add.s32 	%r4, %r87, %r86;
	mul.lo.s32 	%r5, %r84, %r1;
	shl.b32 	%r88, %r5, 2;
	add.s32 	%r6, %r4, %r88;
	mul.lo.s32 	%r7, %r1, %r2;
	shl.b32 	%r89, %r7, 2;
	add.s32 	%r90, %r6, %r89;
	shl.b32 	%r91, %r1, 2;
	add.s32 	%r8, %r90, %r91;
	mov.u32 	%r9, %ctaid.x;
	mov.u32 	%r10, %tid.y;
	mov.u32 	%r11, %tid.x;
	mul.lo.s32 	%r12, %r10, %r2;
	add.s32 	%r281, %r12, %r11;
	setp.ge.u32 	%p1, %r281, %r1;
	shl.b32 	%r92, %r281, 2;
	add.s32 	%r14, %r8, %r92;
	add.s32 	%r15, %r90, %r92;
	@%p1 bra 	$L__BB0_2;
	mov.b32 	%r93, 0;
	st.shared.u32 	[%r14], %r93;
	mov.b32 	%r94, -8388608;
	st.shared.u32 	[%r15], %r94;
$L__BB0_2:
	setp.ge.s32 	%p2, %r281, %r3;
	@%p2 bra 	$L__BB0_7;
	mul.lo.s32 	%r16, %r3, %r85;
	add.s32 	%r95, %r281, %r7;
	max.u32 	%r96, %r3, %r95;
	setp.lt.u32 	%p3, %r95, %r3;
	selp.u32 	%r97, 1, 0, %p3;
	add.s32 	%r98, %r95, %r97;
	sub.s32 	%r99, %r96, %r98;
	div.u32 	%r100, %r99, %r7;
	add.s32 	%r17, %r100, %r97;
	and.b32  	%r101, %r17, 3;
	setp.eq.s32 	%p4, %r101, 3;
	mov.u32 	%r269, %r281;
	@%p4 bra 	$L__BB0_6;
	mov.b32 	%r268, 0;
	mov.u32 	%r269, %r281;
$L__BB0_5:
	.pragma "nounroll";
	add.s32 	%r103, %r269, %r16;
	mul.wide.s32 	%rd12, %r103, 4;
	add.s64 	%rd13, %rd1, %rd12;
	ld.global.f32 	%f29, [%rd13];
	shl.b32 	%r104, %r269, 2;
	add.s32 	%r106, %r87, %r104;
	st.shared.f32 	[%r106], %f29;
	add.s32 	%r269, %r269, %r7;
	add.s32 	%r268, %r268, 1;
	add.s32 	%r107, %r17, 1;
	and.b32  	%r108, %r107, 3;
	setp.ne.s32 	%p5, %r268, %r108;
	@%p5 bra 	$L__BB0_5;
$L__BB0_6:
	setp.lt.u32 	%p6, %r17, 3;
	@%p6 bra 	$L__BB0_7;
	bra.uni 	$L__BB0_52;
$L__BB0_7:
	setp.ge.s32 	%p8, %r281, %r5;
	@%p8 bra 	$L__BB0_13;
	add.s32 	%r117, %r281, %r7;
	max.u32 	%r118, %r5, %r117;
	setp.lt.u32 	%p9, %r117, %r5;
	selp.u32 	%r119, 1, 0, %p9;
	add.s32 	%r120, %r117, %r119;
	sub.s32 	%r121, %r118, %r120;
	div.u32 	%r122, %r121, %r7;
	add.s32 	%r23, %r122, %r119;
	and.b32  	%r123, %r23, 3;
	setp.eq.s32 	%p10, %r123, 3;
	mov.u32 	%r272, %r281;
	@%p10 bra 	$L__BB0_11;
	mov.b32 	%r271, 0;
	mov.u32 	%r272, %r281;
$L__BB0_10:
	.pragma "nounroll";
	mad.lo.s32 	%r125, %r5, %r9, %r272;
	mul.wide.s32 	%rd20, %r125, 4;
	add.s64 	%rd21, %rd2, %rd20;
	ld.global.f32 	%f34, [%rd21];
	shl.b32 	%r126, %r272, 2;
	add.s32 	%r127, %r4, %r126;
	st.shared.f32 	[%r127], %f34;
	add.s32 	%r272, %r272, %r7;
	add.s32 	%r271, %r271, 1;
	add.s32 	%r128, %r23, 1;
	and.b32  	%r129, %r128, 3;
	setp.ne.s32 	%p11, %r271, %r129;
	@%p11 bra 	$L__BB0_10;
$L__BB0_11:
	setp.lt.u32 	%p12, %r23, 3;
	@%p12 bra 	$L__BB0_13;
$L__BB0_12:
	mad.lo.s32 	%r130, %r5, %r9, %r272;
	mul.wide.s32 	%rd22, %r130, 4;
	add.s64 	%rd23, %rd2, %rd22;
	ld.global.f32 	%f35, [%rd23];
	shl.b32 	%r131, %r272, 2;
	add.s32 	%r132, %r4, %r131;
	st.shared.f32 	[%r132], %f35;
	shl.b32 	%r133, %r7, 2;
	cvt.u64.u32 	%rd24, %r133;
	add.s64 	%rd25, %rd23, %rd24;
	ld.global.f32 	%f36, [%rd25];
	add.s32 	%r134, %r132, %r133;
	st.shared.f32 	[%r134], %f36;
	add.s64 	%rd26, %rd25, %rd24;
	ld.global.f32 	%f37, [%rd26];
	add.s32 	%r135, %r134, %r133;
	st.shared.f32 	[%r135], %f37;
	add.s64 	%rd27, %rd26, %rd24;
	ld.global.f32 	%f38, [%rd27];
	add.s32 	%r136, %r135, %r133;
	st.shared.f32 	[%r136], %f38;
	add.s32 	%r272, %r133, %r272;
	setp.lt.s32 	%p13, %r272, %r5;
	@%p13 bra 	$L__BB0_12;
$L__BB0_13:
	bar.sync 	0;
	mul.lo.s32 	%r33, %r9, %r1;
	setp.lt.s32 	%p14, %r84, 1;
	mov.f32 	%f205, 0f00000000;
	@%p14 bra 	$L__BB0_25;
	mul.lo.s32 	%r34, %r84, %r10;
	mul.lo.s32 	%r35, %r84, %r11;
	and.b32  	%r36, %r84, 7;
	setp.lt.u32 	%p15, %r84, 8;
	mov.f32 	%f205, 0f00000000;
	mov.b32 	%r277, 0;
	@%p15 bra 	$L__BB0_17;
	mov.f32 	%f205, 0f00000000;
	mov.b32 	%r275, 0;
$L__BB0_16:
	.pragma "nounroll";
	add.s32 	%r139, %r275, %r34;
	shl.b32 	%r140, %r139, 2;
	add.s32 	%r141, %r4, %r140;
	ld.shared.f32 	%f43, [%r141];
	add.s32 	%r142, %r275, %r35;
	shl.b32 	%r143, %r142, 2;
	mov.u32 	%r144, sh_mem_char;
	add.s32 	%r145, %r144, %r143;
	ld.shared.f32 	%f44, [%r145];
	fma.rn.f32 	%f45, %f43, %f44, %f205;
	ld.shared.f32 	%f46, [%r141+4];
	ld.shared.f32 	%f47, [%r145+4];
	fma.rn.f32 	%f48, %f46, %f47, %f45;
	ld.shared.f32 	%f49, [%r141+8];
	ld.shared.f32 	%f50, [%r145+8];
	fma.rn.f32 	%f51, %f49, %f50, %f48;
	ld.shared.f32 	%f52, [%r141+12];
	ld.shared.f32 	%f53, [%r145+12];
	fma.rn.f32 	%f54, %f52, %f53, %f51;
	ld.shared.f32 	%f55, [%r141+16];
	ld.shared.f32 	%f56, [%r145+16];
	fma.rn.f32 	%f57, %f55, %f56, %f54;
	ld.shared.f32 	%f58, [%r141+20];
	ld.shared.f32 	%f59, [%r145+20];
	fma.rn.f32 	%f60, %f58, %f59, %f57;
	ld.shared.f32 	%f61, [%r141+24];
	ld.shared.f32 	%f62, [%r145+24];
	fma.rn.f32 	%f63, %f61, %f62, %f60;
	ld.shared.f32 	%f64, [%r141+28];
	ld.shared.f32 	%f65, [%r145+28];
	fma.rn.f32 	%f205, %f64, %f65, %f63;
	add.s32 	%r275, %r275, 8;
	and.b32  	%r277, %r84, 2147483640;
	setp.ne.s32 	%p16, %r275, %r277;
	@%p16 bra 	$L__BB0_16;
$L__BB0_17:
	setp.eq.s32 	%p17, %r36, 0;
	@%p17 bra 	$L__BB0_25;
	and.b32  	%r41, %r84, 3;
	setp.lt.u32 	%p18, %r36, 4;
	@%p18 bra 	$L__BB0_20;
	add.s32 	%r146, %r277, %r34;
	shl.b32 	%r147, %r146, 2;
	add.s32 	%r148, %r4, %r147;
	ld.shared.f32 	%f67, [%r148];
	add.s32 	%r149, %r277, %r35;
	shl.b32 	%r150, %r149, 2;
	mov.u32 	%r151, sh_mem_char;
	add.s32 	%r152, %r151, %r150;
	ld.shared.f32 	%f68, [%r152];
	fma.rn.f32 	%f69, %f67, %f68, %f205;
	ld.shared.f32 	%f70, [%r148+4];
	ld.shared.f32 	%f71, [%r152+4];
	fma.rn.f32 	%f72, %f70, %f71, %f69;
	ld.shared.f32 	%f73, [%r148+8];
	ld.shared.f32 	%f74, [%r152+8];
	fma.rn.f32 	%f75, %f73, %f74, %f72;
	ld.shared.f32 	%f76, [%r148+12];
	ld.shared.f32 	%f77, [%r152+12];
	fma.rn.f32 	%f205, %f76, %f77, %f75;
	add.s32 	%r277, %r277, 4;
$L__BB0_20:
	setp.eq.s32 	%p19, %r41, 0;
	@%p19 bra 	$L__BB0_25;
	setp.eq.s32 	%p20, %r41, 1;
	@%p20 bra 	$L__BB0_23;
	add.s32 	%r153, %r277, %r34;
	shl.b32 	%r154, %r153, 2;
	add.s32 	%r155, %r4, %r154;
	ld.shared.f32 	%f79, [%r155];
	add.s32 	%r156, %r277, %r35;
	shl.b32 	%r157, %r156, 2;
	mov.u32 	%r158, sh_mem_char;
	add.s32 	%r159, %r158, %r157;
	ld.shared.f32 	%f80, [%r159];
	fma.rn.f32 	%f81, %f79, %f80, %f205;
	ld.shared.f32 	%f82, [%r155+4];
	ld.shared.f32 	%f83, [%r159+4];
	fma.rn.f32 	%f205, %f82, %f83, %f81;
	add.s32 	%r277, %r277, 2;
$L__BB0_23:
	and.b32  	%r160, %r84, 1;
	setp.eq.b32 	%p21, %r160, 1;
	not.pred 	%p22, %p21;
	@%p22 bra 	$L__BB0_25;
	add.s32 	%r161, %r277, %r34;
	shl.b32 	%r162, %r161, 2;
	add.s32 	%r163, %r4, %r162;
	ld.shared.f32 	%f84, [%r163];
	add.s32 	%r164, %r277, %r35;
	shl.b32 	%r165, %r164, 2;
	mov.u32 	%r166, sh_mem_char;
	add.s32 	%r167, %r166, %r165;
	ld.shared.f32 	%f85, [%r167];
	fma.rn.f32 	%f205, %f84, %f85, %f205;
$L__BB0_25:
	add.s32 	%r168, %r3, %r5;
	add.s32 	%r169, %r168, %r7;
	add.s32 	%r170, %r169, %r10;
	shl.b32 	%r171, %r170, 2;
	mov.u32 	%r172, sh_mem_char;
	add.s32 	%r46, %r172, %r171;
	setp.ltu.f32 	%p23, %f205, 0f00000000;
	@%p23 bra 	$L__BB0_27;
	mov.b32 	%r173, %f205;
	atom.shared.max.s32 	%r174, [%r46], %r173;
	bra.uni 	$L__BB0_28;
$L__BB0_27:
	mov.b32 	%r175, %f205;
	atom.shared.min.u32 	%r176, [%r46], %r175;
$L__BB0_28:
	shl.b32 	%r50, %r1, 2;
	add.s32 	%r47, %r8, %r50;
	add.s32 	%r48, %r47, %r50;
	add.s32 	%r49, %r48, %r50;
	setp.ge.u32 	%p24, %r281, %r1;
	bar.sync 	0;
	ld.shared.f32 	%f86, [%r46];
	sub.f32 	%f87, %f205, %f86;
	fma.rn.f32 	%f88, %f87, 0f3BBB989D, 0f3F000000;
	cvt.sat.f32.f32 	%f89, %f88;
	mov.f32 	%f90, 0f4B400001;
	mov.f32 	%f91, 0f437C0000;
	fma.rm.f32 	%f92, %f89, %f91, %f90;
	add.f32 	%f93, %f92, 0fCB40007F;
	neg.f32 	%f94, %f93;
	fma.rn.f32 	%f95, %f87, 0f3FB8AA3B, %f94;
	fma.rn.f32 	%f96, %f87, 0f32A57060, %f95;
	mov.b32 	%r177, %f92;
	shl.b32 	%r178, %r177, 23;
	mov.b32 	%f97, %r178;
	ex2.approx.ftz.f32 	%f98, %f96;
	mul.f32 	%f99, %f98, %f97;
	shl.b32 	%r179, %r281, 2;
	add.s32 	%r180, %r6, %r179;
	st.shared.f32 	[%r180], %f99;
	add.s32 	%r181, %r46, %r50;
	atom.shared.add.f32 	%f100, [%r181], %f99;
	bar.sync 	0;
	@%p24 bra 	$L__BB0_30;
	ld.param.u64 	%rd47, [_Z7alg1KeriiiPfS_S_S_S_S__param_8];
	ld.param.u64 	%rd46, [_Z7alg1KeriiiPfS_S_S_S_S__param_7];
	add.s32 	%r182, %r281, %r33;
	cvta.to.global.u64 	%rd28, %rd47;
	mul.wide.u32 	%rd29, %r182, 4;
	add.s64 	%rd30, %rd28, %rd29;
	ld.global.f32 	%f101, [%rd30];
	shl.b32 	%r183, %r7, 2;
	add.s32 	%r184, %r6, %r183;
	shl.b32 	%r185, %r281, 2;
	add.s32 	%r186, %r184, %r185;
	ld.shared.f32 	%f102, [%r186];
	setp.gt.f32 	%p25, %f101, %f102;
	selp.f32 	%f103, %f101, %f102, %p25;
	sub.f32 	%f104, %f102, %f103;
	fma.rn.f32 	%f105, %f104, 0f3BBB989D, 0f3F000000;
	cvt.sat.f32.f32 	%f106, %f105;
	mov.f32 	%f107, 0f4B400001;
	mov.f32 	%f108, 0f437C0000;
	fma.rm.f32 	%f109, %f106, %f108, %f107;
	add.f32 	%f110, %f109, 0fCB40007F;
	neg.f32 	%f111, %f110;
	fma.rn.f32 	%f112, %f104, 0f3FB8AA3B, %f111;
	fma.rn.f32 	%f113, %f104, 0f32A57060, %f112;
	mov.b32 	%r187, %f109;
	shl.b32 	%r188, %r187, 23;
	mov.b32 	%f114, %r188;
	ex2.approx.ftz.f32 	%f115, %f113;
	mul.f32 	%f116, %f115, %f114;
	cvta.to.global.u64 	%rd31, %rd46;
	add.s64 	%rd32, %rd31, %rd29;
	ld.global.f32 	%f117, [%rd32];
	sub.f32 	%f118, %f101, %f103;
	fma.rn.f32 	%f119, %f118, 0f3BBB989D, 0f3F000000;
	cvt.sat.f32.f32 	%f120, %f119;
	fma.rm.f32 	%f121, %f120, %f108, %f107;
	add.f32 	%f122, %f121, 0fCB40007F;
	neg.f32 	%f123, %f122;
	fma.rn.f32 	%f124, %f118, 0f3FB8AA3B, %f123;
	fma.rn.f32 	%f125, %f118, 0f32A57060, %f124;
	mov.b32 	%r189, %f121;
	shl.b32 	%r190, %r189, 23;
	mov.b32 	%f126, %r190;
	ex2.approx.ftz.f32 	%f127, %f125;
	mul.f32 	%f128, %f127, %f126;
	mul.f32 	%f129, %f117, %f128;
	ld.shared.f32 	%f130, [%r14];
	fma.rn.f32 	%f131, %f130, %f116, %f129;
	st.global.f32 	[%rd30], %f103;
	st.global.f32 	[%rd32], %f131;
	add.s32 	%r191, %r49, %r185;
	st.shared.f32 	[%r191], %f131;
	add.s32 	%r192, %r47, %r185;
	st.shared.f32 	[%r192], %f116;
	add.s32 	%r193, %r48, %r185;
	st.shared.f32 	[%r193], %f129;
$L__BB0_30:
	setp.ge.s32 	%p26, %r281, %r3;
	@%p26 bra 	$L__BB0_37;
	mul.lo.s32 	%r51, %r3, %r85;
	add.s32 	%r194, %r281, %r7;
	max.u32 	%r195, %r3, %r194;
	setp.lt.u32 	%p27, %r194, %r3;
	selp.u32 	%r196, 1, 0, %p27;
	add.s32 	%r197, %r194, %r196;
	sub.s32 	%r198, %r195, %r197;
	div.u32 	%r199, %r198, %r7;
	add.s32 	%r52, %r199, %r196;
	and.b32  	%r200, %r52, 3;
	setp.eq.s32 	%p28, %r200, 3;
	@%p28 bra 	$L__BB0_34;
	add.s32 	%r202, %r52, 1;
	and.b32  	%r53, %r202, 3;
	mov.b32 	%r280, 0;
$L__BB0_33:
	.pragma "nounroll";
	add.s32 	%r203, %r281, %r51;
	mul.wide.s32 	%rd33, %r203, 4;
	add.s64 	%rd34, %rd3, %rd33;
	ld.global.f32 	%f132, [%rd34];
	shl.b32 	%r204, %r281, 2;
	mov.u32 	%r205, sh_mem_char;
	add.s32 	%r206, %r205, %r204;
	st.shared.f32 	[%r206], %f132;
	add.s32 	%r281, %r281, %r7;
	add.s32 	%r280, %r280, 1;
	setp.ne.s32 	%p29, %r280, %r53;
	@%p29 bra 	$L__BB0_33;
$L__BB0_34:
	setp.lt.u32 	%p30, %r52, 3;
	@%p30 bra 	$L__BB0_37;
	mov.u32 	%r209, sh_mem_char;
	shl.b32 	%r211, %r7, 2;
	cvt.u64.u32 	%rd37, %r211;
$L__BB0_36:
	add.s32 	%r207, %r281, %r51;
	mul.wide.s32 	%rd35, %r207, 4;
	add.s64 	%rd36, %rd3, %rd35;
	ld.global.f32 	%f133, [%rd36];
	shl.b32 	%r208, %r281, 2;
	add.s32 	%r210, %r209, %r208;
	st.shared.f32 	[%r210], %f133;
	add.s64 	%rd38, %rd36, %rd37;
	ld.global.f32 	%f134, [%rd38];
	add.s32 	%r212, %r210, %r211;
	st.shared.f32 	[%r212], %f134;
	add.s64 	%rd39, %rd38, %rd37;
	ld.global.f32 	%f135, [%rd39];
	add.s32 	%r213, %r212, %r211;
	st.shared.f32 	[%r213], %f135;
	add.s64 	%rd40, %rd39, %rd37;
	ld.global.f32 	%f136, [%rd40];
	add.s32 	%r214, %r213, %r211;
	st.shared.f32 	[%r214], %f136;
	add.s32 	%r281, %r211, %r281;
	setp.lt.s32 	%p31, %r281, %r3;
	@%p31 bra 	$L__BB0_36;
$L__BB0_37:
	bar.sync 	0;
	div.s32 	%r61, %r84, %r2;
	setp.lt.s32 	%p32, %r61, 1;
	@%p32 bra 	$L__BB0_51;
	shl.b32 	%r216, %r10, 2;
	add.s32 	%r217, %r49, %r216;
	mul.lo.s32 	%r62, %r84, %r10;
	add.s32 	%r218, %r48, %r216;
	ld.shared.f32 	%f13, [%r218];
	add.s32 	%r219, %r47, %r216;
	ld.shared.f32 	%f14, [%r219];
	ld.shared.f32 	%f15, [%r217];
	and.b32  	%r63, %r2, 7;
	shl.b32 	%r64, %r84, 5;
	shl.b32 	%r220, %r12, 2;
	shl.b32 	%r221, %r2, 2;
	add.s32 	%r222, %r50, %r221;
	mad.lo.s32 	%r223, %r84, %r222, %r220;
	mov.u32 	%r224, sh_mem_char;
	add.s32 	%r225, %r223, %r224;
	add.s32 	%r65, %r225, 16;
	shl.b32 	%r66, %r84, 2;
	mul.lo.s32 	%r226, %r84, %r33;
	cvt.s64.s32 	%rd4, %r226;
	mov.b32 	%r283, 0;
$L__BB0_39:
	ld.param.u64 	%rd45, [_Z7alg1KeriiiPfS_S_S_S_S__param_6];
	setp.lt.u32 	%p33, %r2, 8;
	mad.lo.s32 	%r68, %r283, %r2, %r11;
	add.s32 	%r228, %r68, %r62;
	cvt.s64.s32 	%rd41, %r228;
	add.s64 	%rd42, %rd41, %rd4;
	cvta.to.global.u64 	%rd43, %rd45;
	shl.b64 	%rd44, %rd42, 2;
	add.s64 	%rd5, %rd43, %rd44;
	ld.global.f32 	%f138, [%rd5];
	mul.f32 	%f213, %f138, %f13;
	mov.b32 	%r288, 0;
	@%p33 bra 	$L__BB0_42;
	and.b32  	%r229, %r2, -8;
	neg.s32 	%r286, %r229;
	shl.b32 	%r230, %r68, 2;
	add.s32 	%r285, %r224, %r230;
	mov.u32 	%r284, %r65;
$L__BB0_41:
	.pragma "nounroll";
	and.b32  	%r288, %r2, 2040;
	ld.shared.f32 	%f139, [%r284+-16];
	mul.f32 	%f140, %f14, %f139;
	ld.shared.f32 	%f141, [%r285];
	fma.rn.f32 	%f142, %f140, %f141, %f213;
	ld.shared.f32 	%f143, [%r284+-12];
	mul.f32 	%f144, %f14, %f143;
	add.s32 	%r232, %r285, %r66;
	ld.shared.f32 	%f145, [%r232];
	fma.rn.f32 	%f146, %f144, %f145, %f142;
	ld.shared.f32 	%f147, [%r284+-8];
	mul.f32 	%f148, %f14, %f147;
	add.s32 	%r233, %r232, %r66;
	ld.shared.f32 	%f149, [%r233];
	fma.rn.f32 	%f150, %f148, %f149, %f146;
	ld.shared.f32 	%f151, [%r284+-4];
	mul.f32 	%f152, %f14, %f151;
	add.s32 	%r234, %r233, %r66;
	ld.shared.f32 	%f153, [%r234];
	fma.rn.f32 	%f154, %f152, %f153, %f150;
	ld.shared.f32 	%f155, [%r284];
	mul.f32 	%f156, %f14, %f155;
	add.s32 	%r235, %r234, %r66;
	ld.shared.f32 	%f157, [%r235];
	fma.rn.f32 	%f158, %f156, %f157, %f154;
	ld.shared.f32 	%f159, [%r284+4];
	mul.f32 	%f160, %f14, %f159;
	add.s32 	%r236, %r235, %r66;
	ld.shared.f32 	%f161, [%r236];
	fma.rn.f32 	%f162, %f160, %f161, %f158;
	ld.shared.f32 	%f163, [%r284+8];
	mul.f32 	%f164, %f14, %f163;
	add.s32 	%r237, %r236, %r66;
	ld.shared.f32 	%f165, [%r237];
	fma.rn.f32 	%f166, %f164, %f165, %f162;
	ld.shared.f32 	%f167, [%r284+12];
	mul.f32 	%f168, %f14, %f167;
	add.s32 	%r238, %r237, %r66;
	ld.shared.f32 	%f169, [%r238];
	fma.rn.f32 	%f213, %f168, %f169, %f166;
	add.s32 	%r286, %r286, 8;
	add.s32 	%r285, %r285, %r64;
	add.s32 	%r284, %r284, 32;
	setp.ne.s32 	%p34, %r286, 0;
	@%p34 bra 	$L__BB0_41;
$L__BB0_42:
	setp.eq.s32 	%p35, %r63, 0;
	@%p35 bra 	$L__BB0_50;
	add.s32 	%r239, %r63, -1;
	setp.lt.u32 	%p36, %r239, 3;
	@%p36 bra 	$L__BB0_45;
	mad.lo.s32 	%r240, %r288, %r84, %r68;
	add.s32 	%r241, %r288, %r12;
	shl.b32 	%r242, %r241, 2;
	add.s32 	%r243, %r6, %r242;
	ld.shared.f32 	%f171, [%r243];
	mul.f32 	%f172, %f14, %f171;
	shl.b32 	%r244, %r240, 2;
	add.s32 	%r246, %r224, %r244;
	ld.shared.f32 	%f173, [%r246];
	fma.rn.f32 	%f174, %f172, %f173, %f213;
	ld.shared.f32 	%f175, [%r243+4];
	mul.f32 	%f176, %f14, %f175;
	add.s32 	%r247, %r246, %r66;
	ld.shared.f32 	%f177, [%r247];
	fma.rn.f32 	%f178, %f176, %f177, %f174;
	ld.shared.f32 	%f179, [%r243+8];
	mul.f32 	%f180, %f14, %f179;
	add.s32 	%r248, %r247, %r66;
	ld.shared.f32 	%f181, [%r248];
	fma.rn.f32 	%f182, %f180, %f181, %f178;
	ld.shared.f32 	%f183, [%r243+12];
	mul.f32 	%f184, %f14, %f183;
	add.s32 	%r249, %r248, %r66;
	ld.shared.f32 	%f185, [%r249];
	fma.rn.f32 	%f213, %f184, %f185, %f182;
	add.s32 	%r288, %r288, 4;
$L__BB0_45:
	and.b32  	%r250, %r2, 3;
	setp.eq.s32 	%p37, %r250, 0;
	@%p37 bra 	$L__BB0_50;
	setp.eq.s32 	%p38, %r250, 1;
	@%p38 bra 	$L__BB0_48;
	mad.lo.s32 	%r251, %r288, %r84, %r68;
	add.s32 	%r252, %r288, %r12;
	shl.b32 	%r253, %r252, 2;
	add.s32 	%r254, %r6, %r253;
	ld.shared.f32 	%f187, [%r254];
	mul.f32 	%f188, %f14, %f187;
	shl.b32 	%r255, %r251, 2;
	add.s32 	%r257, %r224, %r255;
	ld.shared.f32 	%f189, [%r257];
	fma.rn.f32 	%f190, %f188, %f189, %f213;
	ld.shared.f32 	%f191, [%r254+4];
	mul.f32 	%f192, %f14, %f191;
	add.s32 	%r258, %r257, %r66;
	ld.shared.f32 	%f193, [%r258];
	fma.rn.f32 	%f213, %f192, %f193, %f190;
	add.s32 	%r288, %r288, 2;
$L__BB0_48:
	and.b32  	%r259, %r2, 1;
	setp.eq.b32 	%p39, %r259, 1;
	not.pred 	%p40, %p39;
	@%p40 bra 	$L__BB0_50;
	mad.lo.s32 	%r260, %r288, %r84, %r68;
	add.s32 	%r261, %r288, %r12;
	shl.b32 	%r262, %r261, 2;
	add.s32 	%r263, %r6, %r262;
	ld.shared.f32 	%f194, [%r263];
	mul.f32 	%f195, %f14, %f194;
	shl.b32 	%r264, %r260, 2;
	add.s32 	%r266, %r224, %r264;
	ld.shared.f32 	%f196, [%r266];
	fma.rn.f32 	%f213, %f195, %f196, %f213;
$L__BB0_50:
	div.rn.f32 	%f197, %f213, %f15;
	st.global.f32 	[%rd5], %f197;
	add.s32 	%r283, %r283, 1;
	setp.ne.s32 	%p41, %r283, %r61;
	@%p41 bra 	$L__BB0_39;
$L__BB0_51:
	ret;
$L__BB0_52:
	add.s32 	%r109, %r269, %r16;
	mul.wide.s32 	%rd14, %r109, 4;
	add.s64 	%rd15, %rd1, %rd14;
	ld.global.f32 	%f30, [%rd15];
	shl.b32 	%r110, %r269, 2;
	mov.u32 	%r111, sh_mem_char;
	add.s32 	%r112, %r111, %r110;
	st.shared.f32 	[%r112], %f30;
	shl.b32 	%r113, %r7, 2;
	cvt.u64.u32 	%rd16, %r113;
	add.s64 	%rd17, %rd15, %rd16;
	ld.global.f32 	%f31, [%rd17];
	add.s32 	%r114, %r112, %r113;
	st.shared.f32 	[%r114], %f31;
	add.s64 	%rd18, %rd17, %rd16;
	ld.global.f32 	%f32, [%rd18];
	add.s32 	%r115, %r114, %r113;
	st.shared.f32 	[%r115], %f32;
	add.s64 	%rd19, %rd18, %rd16;
	ld.global.f32 	%f33, [%rd19];
	add.s32 	%r116, %r115, %r113;
	st.shared.f32 	[%r116], %f33;
	add.s32 	%r269, %r113, %r269;
	setp.lt.s32 	%p7, %r269, %r3;
	@%p7 bra 	$L__BB0_52;
	bra.uni 	$L__BB0_7;

}
	// .globl	_Z7initKerPfS_i
.visible .entry _Z7initKerPfS_i(
	.param .u64 .ptr .align 1 _Z7initKerPfS_i_param_0,
	.param .u64 .ptr .align 1 _Z7initKerPfS_i_param_1,
	.param .u32 _Z7initKerPfS_i_param_2
)
{
	.reg .pred 	%p<2>;
	.reg .b32 	%r<7>;
	.reg .b64 	%rd<10>;

	ld.param.u64 	%rd2, [_Z7initKerPfS_i_param_0];
	ld.param.u64 	%rd3, [_Z7initKerPfS_i_param_1];
	ld.param.s32 	%rd4, [_Z7initKerPfS_i_param_2];
	mov.u32 	%r1, %ctaid.x;
	mov.u32 	%r2, %ntid.x;
	mov.u32 	%r3, %tid.x;
	mad.lo.s32 	%r4, %r1, %r2, %r3;
	cvt.u64.u32 	%rd1, %r4;
	setp.ge.s64 	%p1, %rd1, %rd4;
	@%p1 bra 	$L__BB1_2;
	cvta.to.global.u64 	%rd5, %rd2;
	cvta.to.global.u64 	%rd6, %rd3;
	shl.b64 	%rd7, %rd1, 2;
	add.s64 	%rd8, %rd5, %rd7;
	mov.b32 	%r5, -8388608;
	st.global.u32 	[%rd8], %r5;
	add.s64 	%rd9, %rd6, %rd7;
	mov.b32 	%r6, 0;
	st.global.u32 	[%rd9], %r6;
$L__BB1_2:
	ret;

}


// ===== COMPILED SASS (sm_100) =====

	.target	sm_100

	.elftype	@"ET_EXEC"


//--------------------- .note.nv.tkinfo           --------------------------
	.section	.note.nv.tkinfo,"",@"SHT_NOTE"
	.sectionflags	@"SHF_NOTE_NV_TKINFO"
	.tkinfo
        /*0018*/ 	.word	0x00000002
        /*0030*/ 	.string	""
        /*0030*/ 	.string	"ptxas"
        /*0030*/ 	.string	"Cuda compilation tools, release 13.0, V13.0.88"
        /*0030*/ 	.string	"Build cuda_13.0.r13.0/compiler.36424714_0"
        /*0030*/ 	.string	"-arch sm_100 -m 64 "



//--------------------- .note.nv.cuinfo           --------------------------
	.section	.note.nv.cuinfo,"",@"SHT_NOTE"
	.sectionflags	@"SHF_NOTE_NV_CUINFO"
        /*0018*/ 	.short	0x0002
        /*001a*/ 	.short	0x0064
        /*001c*/ 	.short	0x0082
	.zero		2


//--------------------- .nv.info                  --------------------------
	.section	.nv.info,"",@"SHT_CUDA_INFO"
	.align	4


	//----- nvinfo : EIATTR_REGCOUNT
	.align		4
        /*0000*/ 	.byte	0x04, 0x2f
        /*0002*/ 	.short	(.L_1 - .L_0)
	.align		4
.L_0:
        /*0004*/ 	.word	index@(_Z7alg1KeriiiPfS_S_S_S_S_)
        /*0008*/ 	.word	0x00000020


	//----- nvinfo : EIATTR_FRAME_SIZE
	.align		4
.L_1:
        /*000c*/ 	.byte	0x04, 0x11
        /*000e*/ 	.short	(.L_3 - .L_2)
	.align		4
.L_2:
        /*0010*/ 	.word	index@($__internal_0_$__cuda_sm3x_div_rn_noftz_f32_slowpath)
        /*0014*/ 	.word	0x00000000


	//----- nvinfo : EIATTR_FRAME_SIZE
	.align		4
.L_3:
        /*0018*/ 	.byte	0x04, 0x11
        /*001a*/ 	.short	(.L_5 - .L_4)
	.align		4
.L_4:
        /*001c*/ 	.word	index@(_Z7alg1KeriiiPfS_S_S_S_S_)
        /*0020*/ 	.word	0x00000000


	//----- nvinfo : EIATTR_REGCOUNT
	.align		4
.L_5:
        /*0024*/ 	.byte	0x04, 0x2f
        /*0026*/ 	.short	(.L_7 - .L_6)
	.align		4
.L_6:
        /*0028*/ 	.word	index@(_Z7initKerPfS_i)
        /*002c*/ 	.word	0x0000000a


	//----- nvinfo : EIATTR_FRAME_SIZE
	.align		4
.L_7:
        /*0030*/ 	.byte	0x04, 0x11
        /*0032*/ 	.short	(.L_9 - .L_8)
	.align		4
.L_8:
        /*0034*/ 	.word	index@(_Z7initKerPfS_i)
        /*0038*/ 	.word	0x00000000


	//----- nvinfo : EIATTR_MIN_STACK_SIZE
	.align		4
.L_9:
        /*003c*/ 	.byte	0x04, 0x12
        /*003e*/ 	.short	(.L_11 - .L_10)
	.align		4
.L_10:
        /*0040*/ 	.word	index@(_Z7initKerPfS_i)
        /*0044*/ 	.word	0x00000000


	//----- nvinfo : EIATTR_MIN_STACK_SIZE
	.align		4
.L_11:
        /*0048*/ 	.byte	0x04, 0x12
        /*004a*/ 	.short	(.L_13 - .L_12)
	.align		4
.L_12:
        /*004c*/ 	.word	index@(_Z7alg1KeriiiPfS_S_S_S_S_)
        /*0050*/ 	.word	0x00000000
.L_13:


//--------------------- .nv.compat                --------------------------
	.section	.nv.compat,"",@"SHT_CUDA_COMPAT_INFO"
	.align	4
        /*0000*/ 	.byte	0x02, 0x09, 0x00, 0x00, 0x02, 0x02, 0x01, 0x00, 0x02, 0x05, 0x05, 0x00, 0x03, 0x07, 0x01, 0x01
        /*0010*/ 	.byte	0x02, 0x03, 0x00, 0x00, 0x02, 0x06, 0x01, 0x00, 0x04, 0x0b, 0x08, 0x00, 0x01, 0x00, 0x00, 0x00
        /*0020*/ 	.byte	0x00, 0x00, 0x00, 0x00


//--------------------- .nv.info._Z7initKerPfS_i  --------------------------
	.section	.nv.info._Z7initKerPfS_i,"",@"SHT_CUDA_INFO"
	.sectionflags	@""
	.align	4


	//----- nvinfo : EIATTR_CUDA_API_VERSION
	.align		4
        /*0000*/ 	.byte	0x04, 0x37
        /*0002*/ 	.short	(.L_15 - .L_14)
.L_14:
        /*0004*/ 	.word	0x00000082


	//----- nvinfo : EIATTR_KPARAM_INFO
	.align		4
.L_15:
        /*0008*/ 	.byte	0x04, 0x17
        /*000a*/ 	.short	(.L_17 - .L_16)
.L_16:
        /*000c*/ 	.word	0x00000000
        /*0010*/ 	.short	0x0002
        /*0012*/ 	.short	0x0010
        /*0014*/ 	.byte	0x00, 0xf0, 0x11, 0x00


	//----- nvinfo : EIATTR_KPARAM_INFO
	.align		4
.L_17:
        /*0018*/ 	.byte	0x04, 0x17
        /*001a*/ 	.short	(.L_19 - .L_18)
.L_18:
        /*001c*/ 	.word	0x00000000
        /*0020*/ 	.short	0x0001
        /*0022*/ 	.short	0x0008
        /*0024*/ 	.byte	0x00, 0xf5, 0x21, 0x00


	//----- nvinfo : EIATTR_KPARAM_INFO
	.align		4
.L_19:
        /*0028*/ 	.byte	0x04, 0x17
        /*002a*/ 	.short	(.L_21 - .L_20)
.L_20:
        /*002c*/ 	.word	0x00000000
        /*0030*/ 	.short	0x0000
        /*0032*/ 	.short	0x0000
        /*0034*/ 	.byte	0x00, 0xf5, 0x21, 0x00


	//----- nvinfo : EIATTR_SPARSE_MMA_MASK
	.align		4
.L_21:
        /*0038*/ 	.byte	0x03, 0x50
        /*003a*/ 	.short	0x0000


	//----- nvinfo : EIATTR_MAXREG_COUNT
	.align		4
        /*003c*/ 	.byte	0x03, 0x1b
        /*003e*/ 	.short	0x00ff


	//----- nvinfo : EIATTR_MERCURY_ISA_VERSION
	.align		4
        /*0040*/ 	.byte	0x03, 0x5f
        /*0042*/ 	.short	0x0101


	//----- nvinfo : EIATTR_VRC_CTA_INIT_COUNT
	.align		4
        /*0044*/ 	.byte	0x02, 0x4a
	.zero		1
	.zero		1


	//----- nvinfo : EIATTR_EXIT_INSTR_OFFSETS
	.align		4
        /*0048*/ 	.byte	0x04, 0x1c
        /*004a*/ 	.short	(.L_23 - .L_22)


	//   ....[0]....
.L_22:
        /*004c*/ 	.word	0x00000090


	//   ....[1]....
        /*0050*/ 	.word	0x00000150


	//----- nvinfo : EIATTR_CBANK_PARAM_SIZE
	.align		4
.L_23:
        /*0054*/ 	.byte	0x03, 0x19
        /*0056*/ 	.short	0x0014


	//----- nvinfo : EIATTR_PARAM_CBANK
	.align		4
        /*0058*/ 	.byte	0x04, 0x0a
        /*005a*/ 	.short	(.L_25 - .L_24)
	.align		4
.L_24:
        /*005c*/ 	.word	index@(.nv.constant0._Z7initKerPfS_i)
        /*0060*/ 	.short	0x0380
        /*0062*/ 	.short	0x0014


	//----- nvinfo : EIATTR_SW_WAR
	.align		4
.L_25:
        /*0064*/ 	.byte	0x04, 0x36
        /*0066*/ 	.short	(.L_27 - .L_26)
.L_26:
        /*0068*/ 	.word	0x00000008
.L_27:


//--------------------- .nv.info._Z7alg1KeriiiPfS_S_S_S_S_ --------------------------
	.section	.nv.info._Z7alg1KeriiiPfS_S_S_S_S_,"",@"SHT_CUDA_INFO"
	.sectionflags	@""
	.align	4


	//----- nvinfo : EIATTR_CUDA_API_VERSION
	.align		4
        /*0000*/ 	.byte	0x04, 0x37
        /*0002*/ 	.short	(.L_29 - .L_28)
.L_28:
        /*0004*/ 	.word	0x00000082


	//----- nvinfo : EIATTR_KPARAM_INFO
	.align		4
.L_29:
        /*0008*/ 	.byte	0x04, 0x17
        /*000a*/ 	.short	(.L_31 - .L_30)
.L_30:
        /*000c*/ 	.word	0x00000000
        /*0010*/ 	.short	0x0008
        /*0012*/ 	.short	0x0038
        /*0014*/ 	.byte	0x00, 0xf5, 0x21, 0x00


	//----- nvinfo : EIATTR_KPARAM_INFO
	.align		4
.L_31:
        /*0018*/ 	.byte	0x04, 0x17
        /*001a*/ 	.short	(.L_33 - .L_32)
.L_32:
        /*001c*/ 	.word	0x00000000
        /*0020*/ 	.short	0x0007
        /*0022*/ 	.short	0x0030
        /*0024*/ 	.byte	0x00, 0xf5, 0x21, 0x00


	//----- nvinfo : EIATTR_KPARAM_INFO
	.align		4
.L_33:
        /*0028*/ 	.byte	0x04, 0x17
        /*002a*/ 	.short	(.L_35 - .L_34)
.L_34:
        /*002c*/ 	.word	0x00000000
        /*0030*/ 	.short	0x0006
        /*0032*/ 	.short	0x0028
        /*0034*/ 	.byte	0x00, 0xf5, 0x21, 0x00


	//----- nvinfo : EIATTR_KPARAM_INFO
	.align		4
.L_35:
        /*0038*/ 	.byte	0x04, 0x17
        /*003a*/ 	.short	(.L_37 - .L_36)
.L_36:
        /*003c*/ 	.word	0x00000000
        /*0040*/ 	.short	0x0005
        /*0042*/ 	.short	0x0020
        /*0044*/ 	.byte	0x00, 0xf5, 0x21, 0x00


	//----- nvinfo : EIATTR_KPARAM_INFO
	.align		4
.L_37:
        /*0048*/ 	.byte	0x04, 0x17
        /*004a*/ 	.short	(.L_39 - .L_38)
.L_38:
        /*004c*/ 	.word	0x00000000
        /*0050*/ 	.short	0x0004
        /*0052*/ 	.short	0x0018
        /*0054*/ 	.byte	0x00, 0xf5, 0x21, 0x00


	//----- nvinfo : EIATTR_KPARAM_INFO
	.align		4
.L_39:
        /*0058*/ 	.byte	0x04, 0x17
        /*005a*/ 	.short	(.L_41 - .L_40)
.L_40:
        /*005c*/ 	.word	0x00000000
        /*0060*/ 	.short	0x0003
        /*0062*/ 	.short	0x0010
        /*0064*/ 	.byte	0x00, 0xf5, 0x21, 0x00


	//----- nvinfo : EIATTR_KPARAM_INFO
	.align		4
.L_41:
        /*0068*/ 	.byte	0x04, 0x17
        /*006a*/ 	.short	(.L_43 - .L_42)
.L_42:
        /*006c*/ 	.word	0x00000000
        /*0070*/ 	.short	0x0002
        /*0072*/ 	.short	0x0008
        /*0074*/ 	.byte	0x00, 0xf0, 0x11, 0x00


	//----- nvinfo : EIATTR_KPARAM_INFO
	.align		4
.L_43:
        /*0078*/ 	.byte	0x04, 0x17
        /*007a*/ 	.short	(.L_45 - .L_44)
.L_44:
        /*007c*/ 	.word	0x00000000
        /*0080*/ 	.short	0x0001
        /*0082*/ 	.short	0x0004
        /*0084*/ 	.byte	0x00, 0xf0, 0x11, 0x00


	//----- nvinfo : EIATTR_KPARAM_INFO
	.align		4
.L_45:
        /*0088*/ 	.byte	0x04, 0x17
        /*008a*/ 	.short	(.L_47 - .L_46)
.L_46:
        /*008c*/ 	.word	0x00000000
        /*0090*/ 	.short	0x0000
        /*0092*/ 	.short	0x0000
        /*0094*/ 	.byte	0x00, 0xf0, 0x11, 0x00


	//----- nvinfo : EIATTR_SPARSE_MMA_MASK
	.align		4
.L_47:
        /*0098*/ 	.byte	0x03, 0x50
        /*009a*/ 	.short	0x0000


	//----- nvinfo : EIATTR_MAXREG_COUNT
	.align		4
        /*009c*/ 	.byte	0x03, 0x1b
        /*009e*/ 	.short	0x00ff


	//----- nvinfo : EIATTR_NUM_BARRIERS
	.align		4
        /*00a0*/ 	.byte	0x02, 0x4c
        /*00a2*/ 	.byte	0x01
	.zero		1


	//----- nvinfo : EIATTR_MERCURY_ISA_VERSION
	.align		4
        /*00a4*/ 	.byte	0x03, 0x5f
        /*00a6*/ 	.short	0x0101


	//----- nvinfo : EIATTR_VRC_CTA_INIT_COUNT
	.align		4
        /*00a8*/ 	.byte	0x02, 0x4a
	.zero		1
	.zero		1


	//----- nvinfo : EIATTR_EXIT_INSTR_OFFSETS
	.align		4
        /*00ac*/ 	.byte	0x04, 0x1c
        /*00ae*/ 	.short	(.L_49 - .L_48)


	//   ....[0]....
.L_48:
        /*00b0*/ 	.word	0x00001cb0


	//   ....[1]....
        /*00b4*/ 	.word	0x00002660


	//----- nvinfo : EIATTR_CRS_STACK_SIZE
	.align		4
.L_49:
        /*00b8*/ 	.byte	0x04, 0x1e
        /*00ba*/ 	.short	(.L_51 - .L_50)
.L_50:
        /*00bc*/ 	.word	0x00000000


	//----- nvinfo : EIATTR_CBANK_PARAM_SIZE
	.align		4
.L_51:
        /*00c0*/ 	.byte	0x03, 0x19
        /*00c2*/ 	.short	0x0040


	//----- nvinfo : EIATTR_PARAM_CBANK
	.align		4
        /*00c4*/ 	.byte	0x04, 0x0a
        /*00c6*/ 	.short	(.L_53 - .L_52)
	.align		4
.L_52:
        /*00c8*/ 	.word	index@(.nv.constant0._Z7alg1KeriiiPfS_S_S_S_S_)
        /*00cc*/ 	.short	0x0380
        /*00ce*/ 	.short	0x0040


	//----- nvinfo : EIATTR_SW_WAR
	.align		4
.L_53:
        /*00d0*/ 	.byte	0x04, 0x36
        /*00d2*/ 	.short	(.L_55 - .L_54)
.L_54:
        /*00d4*/ 	.word	0x00000008
.L_55:


//--------------------- .nv.callgraph             --------------------------
	.section	.nv.callgraph,"",@"SHT_CUDA_CALLGRAPH"
	.align	4
	.sectionentsize	8
	.align		4
        /*0000*/ 	.word	0x00000000
	.align		4
        /*0004*/ 	.word	0xffffffff
	.align		4
        /*0008*/ 	.word	0x00000000
	.align		4
        /*000c*/ 	.word	0xfffffffe
	.align		4
        /*0010*/ 	.word	0x00000000
	.align		4
        /*0014*/ 	.word	0xfffffffd
	.align		4
        /*0018*/ 	.word	0x00000000
	.align		4
        /*001c*/ 	.word	0xfffffffc


//--------------------- .text._Z7initKerPfS_i     --------------------------
	.section	.text._Z7initKerPfS_i,"ax",@progbits
	.align	128
        .global         _Z7initKerPfS_i
        .type           _Z7initKerPfS_i,@function
        .size           _Z7initKerPfS_i,(.L_x_52 - _Z7initKerPfS_i)
        .other          _Z7initKerPfS_i,@"STO_CUDA_ENTRY STV_DEFAULT"
_Z7initKerPfS_i:
.text._Z7initKerPfS_i:
[----:B------:R-:W-:Y:S01]  /*0000*/  LDC R1, c[0x0][0x37c] ;  /* 0x0000df00ff017b82 */ /* 0x000fe20000000800 */
[----:B------:R-:W0:Y:S07]  /*0010*/  S2R R3, SR_TID.X ;  /* 0x0000000000037919 */ /* 0x000e2e0000002100 */
[----:B------:R-:W0:Y:S01]  /*0020*/  S2UR UR4, SR_CTAID.X ;  /* 0x00000000000479c3 */ /* 0x000e220000002500 */
[----:B------:R-:W1:Y:S07]  /*0030*/  LDCU UR5, c[0x0][0x390] ;  /* 0x00007200ff0577ac */ /* 0x000e6e0008000800 */
[----:B------:R-:W0:Y:S02]  /*0040*/  LDC R0, c[0x0][0x360] ;  /* 0x0000d800ff007b82 */ /* 0x000e240000000800 */
[----:B0-----:R-:W-:Y:S01]  /*0050*/  IMAD R0, R0, UR4, R3 ;  /* 0x0000000400007c24 */ /* 0x001fe2000f8e0203 */
[----:B-1----:R-:W-:-:S04]  /*0060*/  USHF.R.S32.HI UR4, URZ, 0x1f, UR5 ;  /* 0x0000001fff047899 */ /* 0x002fc80008011405 */
[----:B------:R-:W-:-:S04]  /*0070*/  ISETP.GE.U32.AND P0, PT, R0, UR5, PT ;  /* 0x0000000500007c0c */ /* 0x000fc8000bf06070 */
[----:B------:R-:W-:-:S13]  /*0080*/  ISETP.GE.AND.EX P0, PT, RZ, UR4, PT, P0 ;  /* 0x00000004ff007c0c */ /* 0x000fda000bf06300 */
[----:B------:R-:W-:Y:S05]  /*0090*/  @P0 EXIT ;  /* 0x000000000000094d */ /* 0x000fea0003800000 */
[----:B------:R-:W0:Y:S01]  /*00a0*/  LDCU.128 UR8, c[0x0][0x380] ;  /* 0x00007000ff0877ac */ /* 0x000e220008000c00 */
[----:B------:R-:W-:Y:S01]  /*00b0*/  IMAD.SHL.U32 R4, R0, 0x4, RZ ;  /* 0x0000000400047824 */ /* 0x000fe200078e00ff */
[----:B------:R-:W-:Y:S01]  /*00c0*/  SHF.R.U32.HI R0, RZ, 0x1e, R0 ;  /* 0x0000001eff007819 */ /* 0x000fe20000011600 */
[----:B------:R-:W-:Y:S01]  /*00d0*/  IMAD.MOV.U32 R7, RZ, RZ, -0x800000 ;  /* 0xff800000ff077424 */ /* 0x000fe200078e00ff */
[----:B------:R-:W1:Y:S02]  /*00e0*/  LDCU.64 UR4, c[0x0][0x358] ;  /* 0x00006b00ff0477ac */ /* 0x000e640008000a00 */
[C---:B0-----:R-:W-:Y:S02]  /*00f0*/  IADD3 R2, P0, PT, R4.reuse, UR8, RZ ;  /* 0x0000000804027c10 */ /* 0x041fe4000ff1e0ff */
[----:B------:R-:W-:Y:S02]  /*0100*/  IADD3 R4, P1, PT, R4, UR10, RZ ;  /* 0x0000000a04047c10 */ /* 0x000fe4000ff3e0ff */
[----:B------:R-:W-:-:S02]  /*0110*/  IADD3.X R3, PT, PT, R0, UR9, RZ, P0, !PT ;  /* 0x0000000900037c10 */ /* 0x000fc400087fe4ff */
[----:B------:R-:W-:-:S03]  /*0120*/  IADD3.X R5, PT, PT, R0, UR11, RZ, P1, !PT ;  /* 0x0000000b00057c10 */ /* 0x000fc60008ffe4ff */
[----:B-1----:R-:W-:Y:S04]  /*0130*/  STG.E desc[UR4][R2.64], R7 ;  /* 0x0000000702007986 */ /* 0x002fe8000c101904 */
[----:B------:R-:W-:Y:S01]  /*0140*/  STG.E desc[UR4][R4.64], RZ ;  /* 0x000000ff04007986 */ /* 0x000fe2000c101904 */
[----:B------:R-:W-:Y:S05]  /*0150*/  EXIT ;  /* 0x000000000000794d */ /* 0x000fea0003800000 */
.L_x_0:
[----:B------:R-:W-:-:S00]  /*0160*/  BRA `(.L_x_0) ;  /* 0xfffffffc00fc7947 */ /* 0x000fc0000383ffff */
[----:B------:R-:W-:-:S00]  /*0170*/  NOP ;  /* 0x0000000000007918 */ /* 0x000fc00000000000 */
        /* <DEDUP_REMOVED lines=8> */
.L_x_52:


//--------------------- .text._Z7alg1KeriiiPfS_S_S_S_S_ --------------------------
	.section	.text._Z7alg1KeriiiPfS_S_S_S_S_,"ax",@progbits
	.align	128
        .global         _Z7alg1KeriiiPfS_S_S_S_S_
        .type           _Z7alg1KeriiiPfS_S_S_S_S_,@function
        .size           _Z7alg1KeriiiPfS_S_S_S_S_,(.L_x_51 - _Z7alg1KeriiiPfS_S_S_S_S_)
        .other          _Z7alg1KeriiiPfS_S_S_S_S_,@"STO_CUDA_ENTRY STV_DEFAULT"
_Z7alg1KeriiiPfS_S_S_S_S_:
.text._Z7alg1KeriiiPfS_S_S_S_S_:
[----:B------:R-:W-:Y:S01]  /*0000*/  LDC R1, c[0x0][0x37c] ;  /* 0x0000df00ff017b82 */ /* 0x000fe20000000800 */
[----:B------:R-:W0:Y:S07]  /*0010*/  S2R R2, SR_TID.Y ;  /* 0x0000000000027919 */ /* 0x000e2e0000002200 */
[----:B------:R-:W1:Y:S01]  /*0020*/  S2UR UR5, SR_CgaCtaId ;  /* 0x00000000000579c3 */ /* 0x000e620000008800 */
[----:B------:R-:W2:Y:S01]  /*0030*/  LDCU UR13, c[0x0][0x364] ;  /* 0x00006c80ff0d77ac */ /* 0x000ea20008000800 */
[----:B------:R-:W-:Y:S01]  /*0040*/  BSSY.RECONVERGENT B0, `(.L_x_1) ;  /* 0x0000063000007945 */ /* 0x000fe20003800200 */
[----:B------:R-:W3:Y:S01]  /*0050*/  S2R R6, SR_TID.X ;  /* 0x0000000000067919 */ /* 0x000ee20000002100 */
[----:B------:R-:W2:Y:S01]  /*0060*/  LDCU UR15, c[0x0][0x380] ;  /* 0x00007000ff0f77ac */ /* 0x000ea20008000800 */
[----:B------:R-:W4:Y:S01]  /*0070*/  S2R R5, SR_CTAID.X ;  /* 0x0000000000057919 */ /* 0x000f220000002500 */
[----:B------:R-:W5:Y:S01]  /*0080*/  LDCU UR14, c[0x0][0x360] ;  /* 0x00006c00ff0e77ac */ /* 0x000f620008000800 */
[----:B------:R-:W-:Y:S01]  /*0090*/  UMOV UR4, 0x400 ;  /* 0x0000040000047882 */ /* 0x000fe20000000000 */
[----:B------:R-:W0:Y:S01]  /*00a0*/  LDCU.64 UR16, c[0x0][0x358] ;  /* 0x00006b00ff1077ac */ /* 0x000e220008000a00 */
[----:B--2---:R-:W-:-:S02]  /*00b0*/  UIMAD UR8, UR13, UR15, URZ ;  /* 0x0000000f0d0872a4 */ /* 0x004fc4000f8e02ff */
[----:B-1----:R-:W-:Y:S02]  /*00c0*/  ULEA UR5, UR5, UR4, 0x18 ;  /* 0x0000000405057291 */ /* 0x002fe4000f8ec0ff */
[----:B-----5:R-:W-:Y:S02]  /*00d0*/  UIMAD UR7, UR14, UR15, URZ ;  /* 0x0000000f0e0772a4 */ /* 0x020fe4000f8e02ff */
[----:B------:R-:W-:Y:S02]  /*00e0*/  UIMAD UR10, UR13, UR14, URZ ;  /* 0x0000000e0d0a72a4 */ /* 0x000fe4000f8e02ff */
[----:B0-----:R-:W-:Y:S01]  /*00f0*/  IMAD R7, R2, UR14, RZ ;  /* 0x0000000e02077c24 */ /* 0x001fe2000f8e02ff */
[----:B------:R-:W-:-:S03]  /*0100*/  ULEA UR6, UR7, UR5, 0x2 ;  /* 0x0000000507067291 */ /* 0x000fc6000f8e10ff */
[----:B---3--:R-:W-:Y:S01]  /*0110*/  IMAD.IADD R0, R7, 0x1, R6 ;  /* 0x0000000107007824 */ /* 0x008fe200078e0206 */
[----:B------:R-:W-:-:S04]  /*0120*/  ULEA UR9, UR8, UR6, 0x2 ;  /* 0x0000000608097291 */ /* 0x000fc8000f8e10ff */
[----:B------:R-:W-:Y:S01]  /*0130*/  ISETP.GE.U32.AND P0, PT, R0, UR13, PT ;  /* 0x0000000d00007c0c */ /* 0x000fe2000bf06070 */
[----:B------:R-:W-:-:S04]  /*0140*/  ULEA UR11, UR10, UR9, 0x2 ;  /* 0x000000090a0b7291 */ /* 0x000fc8000f8e10ff */
[----:B------:R-:W-:Y:S02]  /*0150*/  ULEA UR4, UR13, UR11, 0x2 ;  /* 0x0000000b0d047291 */ /* 0x000fe4000f8e10ff */
[----:B------:R-:W-:-:S04]  /*0160*/  LEA R4, R0, UR11, 0x2 ;  /* 0x0000000b00047c11 */ /* 0x000fc8000f8e10ff */
[----:B------:R-:W-:Y:S02]  /*0170*/  LEA R3, R0, UR4, 0x2 ;  /* 0x0000000400037c11 */ /* 0x000fe4000f8e10ff */
[----:B------:R-:W-:-:S03]  /*0180*/  @!P0 IMAD.MOV.U32 R9, RZ, RZ, -0x800000 ;  /* 0xff800000ff098424 */ /* 0x000fc600078e00ff */
[----:B------:R0:W-:Y:S04]  /*0190*/  @!P0 STS [R3], RZ ;  /* 0x000000ff03008388 */ /* 0x0001e80000000800 */
[----:B------:R0:W-:Y:S01]  /*01a0*/  @!P0 STS [R4], R9 ;  /* 0x0000000904008388 */ /* 0x0001e20000000800 */
[----:B------:R-:W-:-:S13]  /*01b0*/  ISETP.GE.AND P0, PT, R0, UR7, PT ;  /* 0x0000000700007c0c */ /* 0x000fda000bf06270 */
[----:B0---4-:R-:W-:Y:S05]  /*01c0*/  @P0 BRA `(.L_x_2) ;  /* 0x0000000400280947 */ /* 0x011fea0003800000 */
[----:B------:R-:W0:Y:S01]  /*01d0*/  I2F.U32.RP R12, UR10 ;  /* 0x0000000a000c7d06 */ /* 0x000e220008209000 */
[----:B------:R-:W-:Y:S01]  /*01e0*/  VIADD R4, R0, UR10 ;  /* 0x0000000a00047c36 */ /* 0x000fe20008000000 */
[----:B------:R-:W-:Y:S01]  /*01f0*/  ISETP.NE.U32.AND P2, PT, RZ, UR10, PT ;  /* 0x0000000aff007c0c */ /* 0x000fe2000bf45070 */
[----:B------:R-:W-:Y:S01]  /*0200*/  IMAD R13, RZ, RZ, -UR10 ;  /* 0x8000000aff0d7e24 */ /* 0x000fe2000f8e02ff */
[----:B------:R-:W-:Y:S02]  /*0210*/  BSSY.RECONVERGENT B1, `(.L_x_3) ;  /* 0x0000029000017945 */ /* 0x000fe40003800200 */
[C---:B------:R-:W-:Y:S02]  /*0220*/  ISETP.GE.U32.AND P0, PT, R4.reuse, UR7, PT ;  /* 0x0000000704007c0c */ /* 0x040fe4000bf06070 */
[----:B------:R-:W-:Y:S02]  /*0230*/  VIMNMX.U32 R11, PT, PT, R4, UR7, !PT ;  /* 0x00000007040b7c48 */ /* 0x000fe4000ffe0000 */
[----:B------:R-:W-:-:S04]  /*0240*/  SEL R10, RZ, 0x1, P0 ;  /* 0x00000001ff0a7807 */ /* 0x000fc80000000000 */
[----:B------:R-:W-:Y:S01]  /*0250*/  IADD3 R11, PT, PT, R11, -R4, -R10 ;  /* 0x800000040b0b7210 */ /* 0x000fe20007ffe80a */
[----:B0-----:R-:W0:Y:S02]  /*0260*/  MUFU.RCP R12, R12 ;  /* 0x0000000c000c7308 */ /* 0x001e240000001000 */
[----:B0-----:R-:W-:-:S06]  /*0270*/  IADD3 R8, PT, PT, R12, 0xffffffe, RZ ;  /* 0x0ffffffe0c087810 */ /* 0x001fcc0007ffe0ff */
[----:B------:R0:W1:Y:S02]  /*0280*/  F2I.FTZ.U32.TRUNC.NTZ R9, R8 ;  /* 0x0000000800097305 */ /* 0x000064000021f000 */
[----:B0-----:R-:W-:Y:S02]  /*0290*/  HFMA2 R8, -RZ, RZ, 0, 0 ;  /* 0x00000000ff087431 */ /* 0x001fe400000001ff */
[----:B-1----:R-:W-:-:S04]  /*02a0*/  IMAD R13, R13, R9, RZ ;  /* 0x000000090d0d7224 */ /* 0x002fc800078e02ff */
[----:B------:R-:W-:-:S06]  /*02b0*/  IMAD.HI.U32 R12, R9, R13, R8 ;  /* 0x0000000d090c7227 */ /* 0x000fcc00078e0008 */
[----:B------:R-:W-:-:S04]  /*02c0*/  IMAD.HI.U32 R9, R12, R11, RZ ;  /* 0x0000000b0c097227 */ /* 0x000fc800078e00ff */
[----:B------:R-:W-:-:S04]  /*02d0*/  IMAD.MOV R4, RZ, RZ, -R9 ;  /* 0x000000ffff047224 */ /* 0x000fc800078e0a09 */
[----:B------:R-:W-:-:S05]  /*02e0*/  IMAD R11, R4, UR10, R11 ;  /* 0x0000000a040b7c24 */ /* 0x000fca000f8e020b */
[----:B------:R-:W-:-:S13]  /*02f0*/  ISETP.GE.U32.AND P0, PT, R11, UR10, PT ;  /* 0x0000000a0b007c0c */ /* 0x000fda000bf06070 */
[----:B------:R-:W-:Y:S01]  /*0300*/  @P0 VIADD R11, R11, -UR10 ;  /* 0x8000000a0b0b0c36 */ /* 0x000fe20008000000 */
[----:B------:R-:W-:-:S04]  /*0310*/  @P0 IADD3 R9, PT, PT, R9, 0x1, RZ ;  /* 0x0000000109090810 */ /* 0x000fc80007ffe0ff */
[----:B------:R-:W-:-:S13]  /*0320*/  ISETP.GE.U32.AND P1, PT, R11, UR10, PT ;  /* 0x0000000a0b007c0c */ /* 0x000fda000bf26070 */
[----:B------:R-:W-:Y:S01]  /*0330*/  @P1 VIADD R9, R9, 0x1 ;  /* 0x0000000109091836 */ /* 0x000fe20000000000 */
[----:B------:R-:W-:-:S05]  /*0340*/  @!P2 LOP3.LUT R9, RZ, UR10, RZ, 0x33, !PT ;  /* 0x0000000aff09ac12 */ /* 0x000fca000f8e33ff */
[----:B------:R-:W-:-:S05]  /*0350*/  IMAD.IADD R10, R10, 0x1, R9 ;  /* 0x000000010a0a7824 */ /* 0x000fca00078e0209 */
[C---:B------:R-:W-:Y:S02]  /*0360*/  LOP3.LUT R4, R10.reuse, 0x3, RZ, 0xc0, !PT ;  /* 0x000000030a047812 */ /* 0x040fe400078ec0ff */
[----:B------:R-:W-:Y:S02]  /*0370*/  ISETP.GE.U32.AND P1, PT, R10, 0x3, PT ;  /* 0x000000030a00780c */ /* 0x000fe40003f26070 */
[----:B------:R-:W-:Y:S02]  /*0380*/  ISETP.NE.AND P0, PT, R4, 0x3, PT ;  /* 0x000000030400780c */ /* 0x000fe40003f05270 */
[----:B------:R-:W-:-:S11]  /*0390*/  MOV R4, R0 ;  /* 0x0000000000047202 */ /* 0x000fd60000000f00 */
[----:B------:R-:W-:Y:S05]  /*03a0*/  @!P0 BRA `(.L_x_4) ;  /* 0x00000000003c8947 */ /* 0x000fea0003800000 */
[----:B------:R-:W0:Y:S01]  /*03b0*/  LDC R15, c[0x0][0x388] ;  /* 0x0000e200ff0f7b82 */ /* 0x000e220000000800 */
[----:B------:R-:W-:Y:S01]  /*03c0*/  VIADD R10, R10, 0x1 ;  /* 0x000000010a0a7836 */ /* 0x000fe20000000000 */
[----:B------:R-:W-:Y:S01]  /*03d0*/  MOV R4, R0 ;  /* 0x0000000000047202 */ /* 0x000fe20000000f00 */
[----:B------:R-:W-:-:S03]  /*03e0*/  IMAD.MOV.U32 R12, RZ, RZ, RZ ;  /* 0x000000ffff0c7224 */ /* 0x000fc600078e00ff */
[----:B------:R-:W-:Y:S02]  /*03f0*/  LOP3.LUT R17, R10, 0x3, RZ, 0xc0, !PT ;  /* 0x000000030a117812 */ /* 0x000fe400078ec0ff */
[----:B------:R-:W1:Y:S05]  /*0400*/  LDC.64 R8, c[0x0][0x398] ;  /* 0x0000e600ff087b82 */ /* 0x000e6a0000000a00 */
.L_x_5:
[----:B0-----:R-:W-:-:S04]  /*0410*/  IMAD R11, R15, UR7, R4 ;  /* 0x000000070f0b7c24 */ /* 0x001fc8000f8e0204 */
[----:B-12---:R-:W-:-:S06]  /*0420*/  IMAD.WIDE R10, R11, 0x4, R8 ;  /* 0x000000040b0a7825 */ /* 0x006fcc00078e0208 */
[----:B------:R-:W2:Y:S01]  /*0430*/  LDG.E R10, desc[UR16][R10.64] ;  /* 0x000000100a0a7981 */ /* 0x000ea2000c1e1900 */
[----:B------:R-:W-:Y:S01]  /*0440*/  LEA R13, R4, UR5, 0x2 ;  /* 0x00000005040d7c11 */ /* 0x000fe2000f8e10ff */
[----:B------:R-:W-:Y:S02]  /*0450*/  VIADD R12, R12, 0x1 ;  /* 0x000000010c0c7836 */ /* 0x000fe40000000000 */
[----:B------:R-:W-:-:S03]  /*0460*/  VIADD R4, R4, UR10 ;  /* 0x0000000a04047c36 */ /* 0x000fc60008000000 */
[----:B------:R-:W-:Y:S01]  /*0470*/  ISETP.NE.AND P0, PT, R12, R17, PT ;  /* 0x000000110c00720c */ /* 0x000fe20003f05270 */
[----:B--2---:R2:W-:-:S12]  /*0480*/  STS [R13], R10 ;  /* 0x0000000a0d007388 */ /* 0x0045d80000000800 */
[----:B------:R-:W-:Y:S05]  /*0490*/  @P0 BRA `(.L_x_5) ;  /* 0xfffffffc00dc0947 */ /* 0x000fea000383ffff */
.L_x_4:
[----:B------:R-:W-:Y:S05]  /*04a0*/  BSYNC.RECONVERGENT B1 ;  /* 0x0000000000017941 */ /* 0x000fea0003800200 */
.L_x_3:
[----:B------:R-:W-:Y:S05]  /*04b0*/  @!P1 BRA `(.L_x_2) ;  /* 0x00000000006c9947 */ /* 0x000fea0003800000 */
[----:B------:R-:W0:Y:S01]  /*04c0*/  LDC R23, c[0x0][0x388] ;  /* 0x0000e200ff177b82 */ /* 0x000e220000000800 */
[----:B------:R-:W-:-:S05]  /*04d0*/  MOV R19, UR10 ;  /* 0x0000000a00137c02 */ /* 0x000fca0008000f00 */
[----:B------:R-:W-:Y:S02]  /*04e0*/  IMAD.SHL.U32 R19, R19, 0x4, RZ ;  /* 0x0000000413137824 */ /* 0x000fe400078e00ff */
[----:B------:R-:W1:Y:S05]  /*04f0*/  LDC.64 R8, c[0x0][0x398] ;  /* 0x0000e600ff087b82 */ /* 0x000e6a0000000a00 */
.L_x_6:
[----:B0-----:R-:W-:-:S04]  /*0500*/  IMAD R17, R23, UR7, R4 ;  /* 0x0000000717117c24 */ /* 0x001fc8000f8e0204 */
[----:B-1-3--:R-:W-:-:S03]  /*0510*/  IMAD.WIDE R16, R17, 0x4, R8 ;  /* 0x0000000411107825 */ /* 0x00afc600078e0208 */
[----:B------:R-:W-:-:S03]  /*0520*/  IADD3 R14, P0, PT, R16, R19, RZ ;  /* 0x00000013100e7210 */ /* 0x000fc60007f1e0ff */
[----:B------:R-:W3:Y:S02]  /*0530*/  LDG.E R16, desc[UR16][R16.64] ;  /* 0x0000001010107981 */ /* 0x000ee4000c1e1900 */
[----:B------:R-:W-:Y:S01]  /*0540*/  IMAD.X R15, RZ, RZ, R17, P0 ;  /* 0x000000ffff0f7224 */ /* 0x000fe200000e0611 */
[----:B------:R-:W-:-:S04]  /*0550*/  IADD3 R12, P0, PT, R19, R14, RZ ;  /* 0x0000000e130c7210 */ /* 0x000fc80007f1e0ff */
[----:B--2---:R-:W-:Y:S01]  /*0560*/  IADD3.X R13, PT, PT, RZ, R15, RZ, P0, !PT ;  /* 0x0000000fff0d7210 */ /* 0x004fe200007fe4ff */
[----:B------:R-:W2:Y:S01]  /*0570*/  LDG.E R14, desc[UR16][R14.64] ;  /* 0x000000100e0e7981 */ /* 0x000ea2000c1e1900 */
[----:B------:R-:W-:-:S03]  /*0580*/  IADD3 R10, P0, PT, R19, R12, RZ ;  /* 0x0000000c130a7210 */ /* 0x000fc60007f1e0ff */
[----:B------:R-:W4:Y:S02]  /*0590*/  LDG.E R12, desc[UR16][R12.64] ;  /* 0x000000100c0c7981 */ /* 0x000f24000c1e1900 */
[----:B------:R-:W-:-:S05]  /*05a0*/  IMAD.X R11, RZ, RZ, R13, P0 ;  /* 0x000000ffff0b7224 */ /* 0x000fca00000e060d */
[----:B------:R-:W5:Y:S01]  /*05b0*/  LDG.E R10, desc[UR16][R10.64] ;  /* 0x000000100a0a7981 */ /* 0x000f62000c1e1900 */
[----:B------:R-:W-:-:S05]  /*05c0*/  LEA R22, R4, UR5, 0x2 ;  /* 0x0000000504167c11 */ /* 0x000fca000f8e10ff */
[----:B------:R-:W-:-:S05]  /*05d0*/  IMAD.IADD R18, R22, 0x1, R19 ;  /* 0x0000000116127824 */ /* 0x000fca00078e0213 */
[----:B------:R-:W-:-:S05]  /*05e0*/  IADD3 R20, PT, PT, R19, R18, RZ ;  /* 0x0000001213147210 */ /* 0x000fca0007ffe0ff */
[C---:B------:R-:W-:Y:S02]  /*05f0*/  IMAD.IADD R21, R19.reuse, 0x1, R20 ;  /* 0x0000000113157824 */ /* 0x040fe400078e0214 */
[----:B------:R-:W-:-:S05]  /*0600*/  IMAD.IADD R4, R19, 0x1, R4 ;  /* 0x0000000113047824 */ /* 0x000fca00078e0204 */
[----:B------:R-:W-:Y:S01]  /*0610*/  ISETP.GE.AND P0, PT, R4, UR7, PT ;  /* 0x0000000704007c0c */ /* 0x000fe2000bf06270 */
[----:B---3--:R3:W-:Y:S04]  /*0620*/  STS [R22], R16 ;  /* 0x0000001016007388 */ /* 0x0087e80000000800 */
[----:B--2---:R3:W-:Y:S04]  /*0630*/  STS [R18], R14 ;  /* 0x0000000e12007388 */ /* 0x0047e80000000800 */
[----:B----4-:R3:W-:Y:S04]  /*0640*/  STS [R20], R12 ;  /* 0x0000000c14007388 */ /* 0x0107e80000000800 */
[----:B-----5:R3:W-:Y:S01]  /*0650*/  STS [R21], R10 ;  /* 0x0000000a15007388 */ /* 0x0207e20000000800 */
[----:B------:R-:W-:Y:S05]  /*0660*/  @!P0 BRA `(.L_x_6) ;  /* 0xfffffffc00a48947 */ /* 0x000fea000383ffff */
.L_x_2:
[----:B------:R-:W-:Y:S05]  /*0670*/  BSYNC.RECONVERGENT B0 ;  /* 0x0000000000007941 */ /* 0x000fea0003800200 */
.L_x_1:
[----:B------:R-:W-:Y:S01]  /*0680*/  ISETP.GE.AND P0, PT, R0, UR8, PT ;  /* 0x0000000800007c0c */ /* 0x000fe2000bf06270 */
[----:B------:R-:W-:-:S12]  /*0690*/  BSSY.RECONVERGENT B0, `(.L_x_7) ;  /* 0x000004a000007945 */ /* 0x000fd80003800200 */
[----:B------:R-:W-:Y:S05]  /*06a0*/  @P0 BRA `(.L_x_8) ;  /* 0x0000000400200947 */ /* 0x000fea0003800000 */
[----:B---3--:R-:W0:Y:S01]  /*06b0*/  I2F.U32.RP R12, UR10 ;  /* 0x0000000a000c7d06 */ /* 0x008e220008209000 */
[----:B--2---:R-:W-:Y:S01]  /*06c0*/  VIADD R10, R0, UR10 ;  /* 0x0000000a000a7c36 */ /* 0x004fe20008000000 */
        /* <DEDUP_REMOVED lines=28> */
[----:B------:R-:W0:Y:S01]  /*0890*/  LDC.64 R8, c[0x0][0x390] ;  /* 0x0000e400ff087b82 */ /* 0x000e220000000a00 */
[----:B------:R-:W-:Y:S01]  /*08a0*/  VIADD R10, R10, 0x1 ;  /* 0x000000010a0a7836 */ /* 0x000fe20000000000 */
[----:B------:R-:W-:Y:S01]  /*08b0*/  MOV R4, R0 ;  /* 0x0000000000047202 */ /* 0x000fe20000000f00 */
[----:B------:R-:W-:-:S03]  /*08c0*/  IMAD.MOV.U32 R12, RZ, RZ, RZ ;  /* 0x000000ffff0c7224 */ /* 0x000fc600078e00ff */
[----:B------:R-:W-:-:S07]  /*08d0*/  LOP3.LUT R15, R10, 0x3, RZ, 0xc0, !PT ;  /* 0x000000030a0f7812 */ /* 0x000fce00078ec0ff */
.L_x_11:
[----:B------:R-:W-:-:S04]  /*08e0*/  IMAD R11, R5, UR8, R4 ;  /* 0x00000008050b7c24 */ /* 0x000fc8000f8e0204 */
[----:B01----:R-:W-:-:S06]  /*08f0*/  IMAD.WIDE R10, R11, 0x4, R8 ;  /* 0x000000040b0a7825 */ /* 0x003fcc00078e0208 */
[----:B------:R-:W2:Y:S01]  /*0900*/  LDG.E R10, desc[UR16][R10.64] ;  /* 0x000000100a0a7981 */ /* 0x000ea2000c1e1900 */
[----:B------:R-:W-:Y:S01]  /*0910*/  LEA R13, R4, UR6, 0x2 ;  /* 0x00000006040d7c11 */ /* 0x000fe2000f8e10ff */
[----:B------:R-:W-:Y:S02]  /*0920*/  VIADD R12, R12, 0x1 ;  /* 0x000000010c0c7836 */ /* 0x000fe40000000000 */
[----:B------:R-:W-:-:S03]  /*0930*/  VIADD R4, R4, UR10 ;  /* 0x0000000a04047c36 */ /* 0x000fc60008000000 */
[----:B------:R-:W-:Y:S01]  /*0940*/  ISETP.NE.AND P0, PT, R12, R15, PT ;  /* 0x0000000f0c00720c */ /* 0x000fe20003f05270 */
[----:B--2---:R1:W-:-:S12]  /*0950*/  STS [R13], R10 ;  /* 0x0000000a0d007388 */ /* 0x0043d80000000800 */
[----:B------:R-:W-:Y:S05]  /*0960*/  @P0 BRA `(.L_x_11) ;  /* 0xfffffffc00dc0947 */ /* 0x000fea000383ffff */
.L_x_10:
[----:B------:R-:W-:Y:S05]  /*0970*/  BSYNC.RECONVERGENT B1 ;  /* 0x0000000000017941 */ /* 0x000fea0003800200 */
.L_x_9:
[----:B------:R-:W-:Y:S05]  /*0980*/  @!P1 BRA `(.L_x_8) ;  /* 0x0000000000689947 */ /* 0x000fea0003800000 */
[----:B------:R-:W0:Y:S01]  /*0990*/  LDC.64 R8, c[0x0][0x390] ;  /* 0x0000e400ff087b82 */ /* 0x000e220000000a00 */
[----:B------:R-:W-:-:S05]  /*09a0*/  MOV R25, UR10 ;  /* 0x0000000a00197c02 */ /* 0x000fca0008000f00 */
[----:B------:R-:W-:-:S07]  /*09b0*/  IMAD.SHL.U32 R25, R25, 0x4, RZ ;  /* 0x0000000419197824 */ /* 0x000fce00078e00ff */
.L_x_12:
[----:B------:R-:W-:-:S04]  /*09c0*/  IMAD R17, R5, UR8, R4 ;  /* 0x0000000805117c24 */ /* 0x000fc8000f8e0204 */
[----:B0-----:R-:W-:-:S03]  /*09d0*/  IMAD.WIDE R16, R17, 0x4, R8 ;  /* 0x0000000411107825 */ /* 0x001fc600078e0208 */
[----:B------:R-:W-:-:S03]  /*09e0*/  IADD3 R14, P0, PT, R16, R25, RZ ;  /* 0x00000019100e7210 */ /* 0x000fc60007f1e0ff */
[----:B------:R-:W2:Y:S02]  /*09f0*/  LDG.E R16, desc[UR16][R16.64] ;  /* 0x0000001010107981 */ /* 0x000ea4000c1e1900 */
[----:B------:R-:W-:Y:S01]  /*0a00*/  IMAD.X R15, RZ, RZ, R17, P0 ;  /* 0x000000ffff0f7224 */ /* 0x000fe200000e0611 */
[----:B------:R-:W-:-:S04]  /*0a10*/  IADD3 R12, P0, PT, R25, R14, RZ ;  /* 0x0000000e190c7210 */ /* 0x000fc80007f1e0ff */
[----:B-1----:R-:W-:Y:S01]  /*0a20*/  IADD3.X R13, PT, PT, RZ, R15, RZ, P0, !PT ;  /* 0x0000000fff0d7210 */ /* 0x002fe200007fe4ff */
[----:B------:R-:W3:Y:S01]  /*0a30*/  LDG.E R14, desc[UR16][R14.64] ;  /* 0x000000100e0e7981 */ /* 0x000ee2000c1e1900 */
[----:B------:R-:W-:-:S03]  /*0a40*/  IADD3 R10, P0, PT, R25, R12, RZ ;  /* 0x0000000c190a7210 */ /* 0x000fc60007f1e0ff */
[----:B------:R-:W4:Y:S02]  /*0a50*/  LDG.E R12, desc[UR16][R12.64] ;  /* 0x000000100c0c7981 */ /* 0x000f24000c1e1900 */
[----:B------:R-:W-:-:S05]  /*0a60*/  IMAD.X R11, RZ, RZ, R13, P0 ;  /* 0x000000ffff0b7224 */ /* 0x000fca00000e060d */
[----:B------:R-:W5:Y:S01]  /*0a70*/  LDG.E R10, desc[UR16][R10.64] ;  /* 0x000000100a0a7981 */ /* 0x000f62000c1e1900 */
[----:B------:R-:W-:-:S05]  /*0a80*/  LEA R18, R4, UR6, 0x2 ;  /* 0x0000000604127c11 */ /* 0x000fca000f8e10ff */
[----:B------:R-:W-:-:S05]  /*0a90*/  IMAD.IADD R19, R18, 0x1, R25 ;  /* 0x0000000112137824 */ /* 0x000fca00078e0219 */
[----:B------:R-:W-:-:S05]  /*0aa0*/  IADD3 R21, PT, PT, R19, R25, RZ ;  /* 0x0000001913157210 */ /* 0x000fca0007ffe0ff */
[----:B------:R-:W-:Y:S02]  /*0ab0*/  IMAD.IADD R23, R21, 0x1, R25 ;  /* 0x0000000115177824 */ /* 0x000fe400078e0219 */
[----:B------:R-:W-:-:S05]  /*0ac0*/  IMAD.IADD R4, R25, 0x1, R4 ;  /* 0x0000000119047824 */ /* 0x000fca00078e0204 */
[----:B------:R-:W-:Y:S01]  /*0ad0*/  ISETP.GE.AND P0, PT, R4, UR8, PT ;  /* 0x0000000804007c0c */ /* 0x000fe2000bf06270 */
[----:B--2---:R0:W-:Y:S04]  /*0ae0*/  STS [R18], R16 ;  /* 0x0000001012007388 */ /* 0x0041e80000000800 */
[----:B---3--:R0:W-:Y:S04]  /*0af0*/  STS [R19], R14 ;  /* 0x0000000e13007388 */ /* 0x0081e80000000800 */
[----:B----4-:R0:W-:Y:S04]  /*0b00*/  STS [R21], R12 ;  /* 0x0000000c15007388 */ /* 0x0101e80000000800 */
[----:B-----5:R0:W-:Y:S01]  /*0b10*/  STS [R23], R10 ;  /* 0x0000000a17007388 */ /* 0x0201e20000000800 */
[----:B------:R-:W-:Y:S05]  /*0b20*/  @!P0 BRA `(.L_x_12) ;  /* 0xfffffffc00a48947 */ /* 0x000fea000383ffff */
.L_x_8:
[----:B------:R-:W-:Y:S05]  /*0b30*/  BSYNC.RECONVERGENT B0 ;  /* 0x0000000000007941 */ /* 0x000fea0003800200 */
.L_x_7:
[----:B------:R-:W-:Y:S01]  /*0b40*/  BAR.SYNC.DEFER_BLOCKING 0x0 ;  /* 0x0000000000007b1d */ /* 0x000fe20000010000 */
[----:B------:R-:W-:Y:S01]  /*0b50*/  UISETP.GE.AND UP0, UPT, UR15, 0x1, UPT ;  /* 0x000000010f00788c */ /* 0x000fe2000bf06270 */
[----:B------:R-:W-:Y:S02]  /*0b60*/  HFMA2 R4, -RZ, RZ, 0, 0 ;  /* 0x00000000ff047431 */ /* 0x000fe400000001ff */
[----:B------:R-:W-:-:S06]  /*0b70*/  IMAD R5, R5, UR13, RZ ;  /* 0x0000000d05057c24 */ /* 0x000fcc000f8e02ff */
[----:B------:R-:W-:Y:S05]  /*0b80*/  BRA.U !UP0, `(.L_x_13) ;  /* 0x00000005085c7547 */ /* 0x000fea000b800000 */
[----:B------:R-:W-:Y:S01]  /*0b90*/  UISETP.GE.U32.AND UP0, UPT, UR15, 0x8, UPT ;  /* 0x000000080f00788c */ /* 0x000fe2000bf06070 */
[----:B------:R-:W-:Y:S01]  /*0ba0*/  IMAD.MOV.U32 R4, RZ, RZ, RZ ;  /* 0x000000ffff047224 */ /* 0x000fe200078e00ff */
[----:B------:R-:W-:Y:S01]  /*0bb0*/  MOV R9, RZ ;  /* 0x000000ff00097202 */ /* 0x000fe20000000f00 */
[----:B------:R-:W-:-:S06]  /*0bc0*/  ULOP3.LUT UR8, UR15, 0x7, URZ, 0xc0, !UPT ;  /* 0x000000070f087892 */ /* 0x000fcc000f8ec0ff */
[----:B------:R-:W-:Y:S06]  /*0bd0*/  BRA.U !UP0, `(.L_x_14) ;  /* 0x00000001088c7547 */ /* 0x000fec000b800000 */
[----:B------:R-:W-:Y:S01]  /*0be0*/  IMAD.MOV.U32 R4, RZ, RZ, RZ ;  /* 0x000000ffff047224 */ /* 0x000fe200078e00ff */
[----:B------:R-:W-:Y:S01]  /*0bf0*/  MOV R9, RZ ;  /* 0x000000ff00097202 */ /* 0x000fe20000000f00 */
[----:B------:R-:W-:-:S12]  /*0c00*/  ULOP3.LUT UR12, UR15, 0x7ffffff8, URZ, 0xc0, !UPT ;  /* 0x7ffffff80f0c7892 */ /* 0x000fd8000f8ec0ff */
.L_x_15:
[--C-:B------:R-:W-:Y:S02]  /*0c10*/  IMAD R8, R2, UR15, R9.reuse ;  /* 0x0000000f02087c24 */ /* 0x100fe4000f8e0209 */
[----:B0123--:R-:W-:Y:S02]  /*0c20*/  IMAD R10, R6, UR15, R9 ;  /* 0x0000000f060a7c24 */ /* 0x00ffe4000f8e0209 */
[----:B------:R-:W-:Y:S01]  /*0c30*/  VIADD R9, R9, 0x8 ;  /* 0x0000000809097836 */ /* 0x000fe20000000000 */
[----:B------:R-:W-:Y:S02]  /*0c40*/  LEA R16, R8, UR6, 0x2 ;  /* 0x0000000608107c11 */ /* 0x000fe4000f8e10ff */
[----:B------:R-:W-:Y:S02]  /*0c50*/  LEA R18, R10, UR5, 0x2 ;  /* 0x000000050a127c11 */ /* 0x000fe4000f8e10ff */
[----:B------:R-:W-:Y:S01]  /*0c60*/  ISETP.NE.AND P0, PT, R9, UR12, PT ;  /* 0x0000000c09007c0c */ /* 0x000fe2000bf05270 */
[----:B------:R-:W-:Y:S04]  /*0c70*/  LDS R19, [R16] ;  /* 0x0000000010137984 */ /* 0x000fe80000000800 */
[----:B------:R-:W0:Y:S04]  /*0c80*/  LDS R20, [R18] ;  /* 0x0000000012147984 */ /* 0x000e280000000800 */
[----:B------:R-:W-:Y:S04]  /*0c90*/  LDS R22, [R16+0x4] ;  /* 0x0000040010167984 */ /* 0x000fe80000000800 */
[----:B------:R-:W1:Y:S04]  /*0ca0*/  LDS R21, [R18+0x4] ;  /* 0x0000040012157984 */ /* 0x000e680000000800 */
[----:B------:R-:W-:Y:S04]  /*0cb0*/  LDS R24, [R16+0x8] ;  /* 0x0000080010187984 */ /* 0x000fe80000000800 */
[----:B------:R-:W2:Y:S04]  /*0cc0*/  LDS R23, [R18+0x8] ;  /* 0x0000080012177984 */ /* 0x000ea80000000800 */
[----:B------:R-:W-:Y:S04]  /*0cd0*/  LDS R26, [R16+0xc] ;  /* 0x00000c00101a7984 */ /* 0x000fe80000000800 */
[----:B------:R-:W3:Y:S04]  /*0ce0*/  LDS R25, [R18+0xc] ;  /* 0x00000c0012197984 */ /* 0x000ee80000000800 */
[----:B------:R-:W-:Y:S04]  /*0cf0*/  LDS R12, [R16+0x10] ;  /* 0x00001000100c7984 */ /* 0x000fe80000000800 */
[----:B------:R-:W4:Y:S04]  /*0d00*/  LDS R15, [R18+0x10] ;  /* 0x00001000120f7984 */ /* 0x000f280000000800 */
[----:B------:R-:W-:Y:S04]  /*0d10*/  LDS R10, [R16+0x14] ;  /* 0x00001400100a7984 */ /* 0x000fe80000000800 */
[----:B------:R-:W5:Y:S01]  /*0d20*/  LDS R13, [R18+0x14] ;  /* 0x00001400120d7984 */ /* 0x000f620000000800 */
[----:B0-----:R-:W-:-:S03]  /*0d30*/  FFMA R19, R19, R20, R4 ;  /* 0x0000001413137223 */ /* 0x001fc60000000004 */
[----:B------:R-:W-:Y:S04]  /*0d40*/  LDS R8, [R16+0x18] ;  /* 0x0000180010087984 */ /* 0x000fe80000000800 */
[----:B------:R-:W0:Y:S01]  /*0d50*/  LDS R11, [R18+0x18] ;  /* 0x00001800120b7984 */ /* 0x000e220000000800 */
[----:B-1----:R-:W-:-:S03]  /*0d60*/  FFMA R19, R22, R21, R19 ;  /* 0x0000001516137223 */ /* 0x002fc60000000013 */
[----:B------:R-:W-:Y:S04]  /*0d70*/  LDS R14, [R16+0x1c] ;  /* 0x00001c00100e7984 */ /* 0x000fe80000000800 */
[----:B------:R-:W1:Y:S01]  /*0d80*/  LDS R17, [R18+0x1c] ;  /* 0x00001c0012117984 */ /* 0x000e620000000800 */
[----:B--2---:R-:W-:-:S04]  /*0d90*/  FFMA R19, R24, R23, R19 ;  /* 0x0000001718137223 */ /* 0x004fc80000000013 */
[----:B---3--:R-:W-:-:S04]  /*0da0*/  FFMA R19, R26, R25, R19 ;  /* 0x000000191a137223 */ /* 0x008fc80000000013 */
[----:B----4-:R-:W-:-:S04]  /*0db0*/  FFMA R15, R12, R15, R19 ;  /* 0x0000000f0c0f7223 */ /* 0x010fc80000000013 */
[----:B-----5:R-:W-:-:S04]  /*0dc0*/  FFMA R13, R10, R13, R15 ;  /* 0x0000000d0a0d7223 */ /* 0x020fc8000000000f */
[----:B0-----:R-:W-:-:S04]  /*0dd0*/  FFMA R11, R8, R11, R13 ;  /* 0x0000000b080b7223 */ /* 0x001fc8000000000d */
[----:B-1----:R-:W-:Y:S01]  /*0de0*/  FFMA R4, R14, R17, R11 ;  /* 0x000000110e047223 */ /* 0x002fe2000000000b */
[----:B------:R-:W-:Y:S06]  /*0df0*/  @P0 BRA `(.L_x_15) ;  /* 0xfffffffc00840947 */ /* 0x000fec000383ffff */
[----:B------:R-:W-:-:S07]  /*0e00*/  MOV R9, UR12 ;  /* 0x0000000c00097c02 */ /* 0x000fce0008000f00 */
.L_x_14:
[----:B------:R-:W-:-:S09]  /*0e10*/  UISETP.NE.AND UP0, UPT, UR8, URZ, UPT ;  /* 0x000000ff0800728c */ /* 0x000fd2000bf05270 */
[----:B------:R-:W-:Y:S05]  /*0e20*/  BRA.U !UP0, `(.L_x_13) ;  /* 0x0000000108b47547 */ /* 0x000fea000b800000 */
[----:B------:R-:W-:Y:S02]  /*0e30*/  UISETP.GE.U32.AND UP0, UPT, UR8, 0x4, UPT ;  /* 0x000000040800788c */ /* 0x000fe4000bf06070 */
[----:B------:R-:W-:-:S04]  /*0e40*/  ULOP3.LUT UR12, UR15, 0x3, URZ, 0xc0, !UPT ;  /* 0x000000030f0c7892 */ /* 0x000fc8000f8ec0ff */
[----:B------:R-:W-:-:S03]  /*0e50*/  UISETP.NE.AND UP1, UPT, UR12, URZ, UPT ;  /* 0x000000ff0c00728c */ /* 0x000fc6000bf25270 */
[----:B------:R-:W-:Y:S08]  /*0e60*/  BRA.U !UP0, `(.L_x_16) ;  /* 0x0000000108447547 */ /* 0x000ff0000b800000 */
[--C-:B------:R-:W-:Y:S02]  /*0e70*/  IMAD R8, R2, UR15, R9.reuse ;  /* 0x0000000f02087c24 */ /* 0x100fe4000f8e0209 */
[----:B0123--:R-:W-:Y:S02]  /*0e80*/  IMAD R10, R6, UR15, R9 ;  /* 0x0000000f060a7c24 */ /* 0x00ffe4000f8e0209 */
[----:B------:R-:W-:Y:S01]  /*0e90*/  VIADD R9, R9, 0x4 ;  /* 0x0000000409097836 */ /* 0x000fe20000000000 */
[----:B------:R-:W-:Y:S02]  /*0ea0*/  LEA R8, R8, UR6, 0x2 ;  /* 0x0000000608087c11 */ /* 0x000fe4000f8e10ff */
[----:B------:R-:W-:-:S03]  /*0eb0*/  LEA R10, R10, UR5, 0x2 ;  /* 0x000000050a0a7c11 */ /* 0x000fc6000f8e10ff */
[----:B------:R-:W-:Y:S04]  /*0ec0*/  LDS R11, [R8] ;  /* 0x00000000080b7984 */ /* 0x000fe80000000800 */
[----:B------:R-:W0:Y:S04]  /*0ed0*/  LDS R12, [R10] ;  /* 0x000000000a0c7984 */ /* 0x000e280000000800 */
[----:B------:R-:W-:Y:S04]  /*0ee0*/  LDS R14, [R8+0x4] ;  /* 0x00000400080e7984 */ /* 0x000fe80000000800 */
[----:B------:R-:W1:Y:S04]  /*0ef0*/  LDS R13, [R10+0x4] ;  /* 0x000004000a0d7984 */ /* 0x000e680000000800 */
[----:B------:R-:W-:Y:S04]  /*0f00*/  LDS R16, [R8+0x8] ;  /* 0x0000080008107984 */ /* 0x000fe80000000800 */
[----:B------:R-:W2:Y:S04]  /*0f10*/  LDS R15, [R10+0x8] ;  /* 0x000008000a0f7984 */ /* 0x000ea80000000800 */
[----:B------:R-:W-:Y:S04]  /*0f20*/  LDS R18, [R8+0xc] ;  /* 0x00000c0008127984 */ /* 0x000fe80000000800 */
[----:B------:R-:W3:Y:S01]  /*0f30*/  LDS R17, [R10+0xc] ;  /* 0x00000c000a117984 */ /* 0x000ee20000000800 */
[----:B0-----:R-:W-:-:S04]  /*0f40*/  FFMA R11, R11, R12, R4 ;  /* 0x0000000c0b0b7223 */ /* 0x001fc80000000004 */
[----:B-1----:R-:W-:-:S04]  /*0f50*/  FFMA R11, R14, R13, R11 ;  /* 0x0000000d0e0b7223 */ /* 0x002fc8000000000b */
[----:B--2---:R-:W-:-:S04]  /*0f60*/  FFMA R11, R16, R15, R11 ;  /* 0x0000000f100b7223 */ /* 0x004fc8000000000b */
[----:B---3--:R-:W-:-:S07]  /*0f70*/  FFMA R4, R18, R17, R11 ;  /* 0x0000001112047223 */ /* 0x008fce000000000b */
.L_x_16:
[----:B------:R-:W-:Y:S05]  /*0f80*/  BRA.U !UP1, `(.L_x_13) ;  /* 0x00000001095c7547 */ /* 0x000fea000b800000 */
[----:B------:R-:W-:Y:S02]  /*0f90*/  UISETP.NE.AND UP0, UPT, UR12, 0x1, UPT ;  /* 0x000000010c00788c */ /* 0x000fe4000bf05270 */
[----:B------:R-:W-:-:S04]  /*0fa0*/  ULOP3.LUT UR8, UR15, 0x1, URZ, 0xc0, !UPT ;  /* 0x000000010f087892 */ /* 0x000fc8000f8ec0ff */
[----:B------:R-:W-:-:S03]  /*0fb0*/  UISETP.NE.U32.AND UP1, UPT, UR8, 0x1, UPT ;  /* 0x000000010800788c */ /* 0x000fc6000bf25070 */
[----:B------:R-:W-:Y:S08]  /*0fc0*/  BRA.U !UP0, `(.L_x_17) ;  /* 0x00000001082c7547 */ /* 0x000ff0000b800000 */
[--C-:B------:R-:W-:Y:S02]  /*0fd0*/  IMAD R8, R2, UR15, R9.reuse ;  /* 0x0000000f02087c24 */ /* 0x100fe4000f8e0209 */
[----:B0123--:R-:W-:Y:S01]  /*0fe0*/  IMAD R10, R6, UR15, R9 ;  /* 0x0000000f060a7c24 */ /* 0x00ffe2000f8e0209 */
[----:B------:R-:W-:Y:S02]  /*0ff0*/  IADD3 R9, PT, PT, R9, 0x2, RZ ;  /* 0x0000000209097810 */ /* 0x000fe40007ffe0ff */
[----:B------:R-:W-:Y:S02]  /*1000*/  LEA R8, R8, UR6, 0x2 ;  /* 0x0000000608087c11 */ /* 0x000fe4000f8e10ff */
[----:B------:R-:W-:-:S03]  /*1010*/  LEA R10, R10, UR5, 0x2 ;  /* 0x000000050a0a7c11 */ /* 0x000fc6000f8e10ff */
[----:B------:R-:W-:Y:S04]  /*1020*/  LDS R11, [R8] ;  /* 0x00000000080b7984 */ /* 0x000fe80000000800 */
[----:B------:R-:W0:Y:S04]  /*1030*/  LDS R12, [R10] ;  /* 0x000000000a0c7984 */ /* 0x000e280000000800 */
[----:B------:R-:W-:Y:S04]  /*1040*/  LDS R13, [R8+0x4] ;  /* 0x00000400080d7984 */ /* 0x000fe80000000800 */
[----:B------:R-:W1:Y:S01]  /*1050*/  LDS R14, [R10+0x4] ;  /* 0x000004000a0e7984 */ /* 0x000e620000000800 */
[----:B0-----:R-:W-:-:S04]  /*1060*/  FFMA R4, R11, R12, R4 ;  /* 0x0000000c0b047223 */ /* 0x001fc80000000004 */
[----:B-1----:R-:W-:-:S07]  /*1070*/  FFMA R4, R13, R14, R4 ;  /* 0x0000000e0d047223 */ /* 0x002fce0000000004 */
.L_x_17:
[----:B------:R-:W-:Y:S05]  /*1080*/  BRA.U UP1, `(.L_x_13) ;  /* 0x00000001011c7547 */ /* 0x000fea000b800000 */
[--C-:B------:R-:W-:Y:S02]  /*1090*/  IMAD R8, R2, UR15, R9.reuse ;  /* 0x0000000f02087c24 */ /* 0x100fe4000f8e0209 */
[----:B------:R-:W-:-:S03]  /*10a0*/  IMAD R9, R6, UR15, R9 ;  /* 0x0000000f06097c24 */ /* 0x000fc6000f8e0209 */
[----:B------:R-:W-:Y:S02]  /*10b0*/  LEA R8, R8, UR6, 0x2 ;  /* 0x0000000608087c11 */ /* 0x000fe4000f8e10ff */
[----:B0123--:R-:W-:-:S03]  /*10c0*/  LEA R10, R9, UR5, 0x2 ;  /* 0x00000005090a7c11 */ /* 0x00ffc6000f8e10ff */
[----:B------:R-:W-:Y:S04]  /*10d0*/  LDS R9, [R8] ;  /* 0x0000000008097984 */ /* 0x000fe80000000800 */
[----:B------:R-:W0:Y:S02]  /*10e0*/  LDS R10, [R10] ;  /* 0x000000000a0a7984 */ /* 0x000e240000000800 */
[----:B0-----:R-:W-:-:S07]  /*10f0*/  FFMA R4, R9, R10, R4 ;  /* 0x0000000a09047223 */ /* 0x001fce0000000004 */
.L_x_13:
[----:B------:R-:W-:Y:S01]  /*1100*/  UIADD3 UR6, UPT, UPT, UR13, UR14, URZ ;  /* 0x0000000e0d067290 */ /* 0x000fe2000fffe0ff */
[----:B------:R-:W-:Y:S01]  /*1110*/  FSETP.GE.AND P0, PT, R4, RZ, PT ;  /* 0x000000ff0400720b */ /* 0x000fe20003f06000 */
[----:B------:R-:W-:Y:S02]  /*1120*/  BSSY.RECONVERGENT B0, `(.L_x_18) ;  /* 0x0000008000007945 */ /* 0x000fe40003800200 */
[----:B------:R-:W-:-:S06]  /*1130*/  UIMAD UR6, UR6, UR15, UR10 ;  /* 0x0000000f060672a4 */ /* 0x000fcc000f8e020a */
[----:B------:R-:W-:-:S05]  /*1140*/  VIADD R8, R2, UR6 ;  /* 0x0000000602087c36 */ /* 0x000fca0008000000 */
[----:B------:R-:W-:Y:S01]  /*1150*/  LEA R9, R8, UR5, 0x2 ;  /* 0x0000000508097c11 */ /* 0x000fe2000f8e10ff */
[----:B------:R-:W-:Y:S06]  /*1160*/  @!P0 BRA `(.L_x_19) ;  /* 0x0000000000088947 */ /* 0x000fec0003800000 */
[----:B------:R4:W-:Y:S01]  /*1170*/  ATOMS.MAX.S32 RZ, [R9], R4 ;  /* 0x0000000409ff738c */ /* 0x0009e20001000200 */
[----:B------:R-:W-:Y:S05]  /*1180*/  BRA `(.L_x_20) ;  /* 0x0000000000047947 */ /* 0x000fea0003800000 */
.L_x_19:
[----:B------:R4:W-:Y:S02]  /*1190*/  ATOMS.MIN RZ, [R9], R4 ;  /* 0x0000000409ff738c */ /* 0x0009e40000800000 */
.L_x_20:
[----:B------:R-:W-:Y:S05]  /*11a0*/  BSYNC.RECONVERGENT B0 ;  /* 0x0000000000007941 */ /* 0x000fea0003800200 */
.L_x_18:
[----:B------:R-:W-:Y:S01]  /*11b0*/  BAR.SYNC.DEFER_BLOCKING 0x0 ;  /* 0x0000000000007b1d */ /* 0x000fe20000010000 */
[----:B------:R-:W-:Y:S01]  /*11c0*/  HFMA2 R8, -RZ, RZ, 0.96630859375, -0.0022525787353515625 ;  /* 0x3bbb989dff087431 */ /* 0x000fe200000001ff */
[----:B------:R-:W-:Y:S02]  /*11d0*/  USHF.L.U32 UR6, UR13, 0x2, URZ ;  /* 0x000000020d067899 */ /* 0x000fe400080006ff */
[----:B------:R-:W-:Y:S02]  /*11e0*/  ISETP.GE.U32.AND P1, PT, R0, UR13, PT ;  /* 0x0000000d00007c0c */ /* 0x000fe4000bf26070 */
[----:B------:R-:W-:Y:S01]  /*11f0*/  UIADD3 UR4, UPT, UPT, UR4, UR6, URZ ;  /* 0x0000000604047290 */ /* 0x000fe2000fffe0ff */
[----:B------:R-:W-:Y:S01]  /*1200*/  BSSY.RECONVERGENT B0, `(.L_x_21) ;  /* 0x0000015000007945 */ /* 0x000fe20003800200 */
[----:B0--3--:R-:W-:Y:S02]  /*1210*/  VIADD R12, R9, UR6 ;  /* 0x00000006090c7c36 */ /* 0x009fe40008000000 */
[----:B------:R-:W-:-:S04]  /*1220*/  UIADD3 UR8, UPT, UPT, UR6, UR4, URZ ;  /* 0x0000000406087290 */ /* 0x000fc8000fffe0ff */
[----:B------:R-:W-:Y:S01]  /*1230*/  UIADD3 UR12, UPT, UPT, UR6, UR8, URZ ;  /* 0x00000008060c7290 */ /* 0x000fe2000fffe0ff */
[----:B------:R-:W0:Y:S02]  /*1240*/  LDS R11, [R9] ;  /* 0x00000000090b7984 */ /* 0x000e240000000800 */
[----:B0-----:R-:W-:Y:S01]  /*1250*/  FADD R11, -R11, R4 ;  /* 0x000000040b0b7221 */ /* 0x001fe20000000100 */
[----:B----4-:R-:W-:-:S03]  /*1260*/  IMAD.MOV.U32 R4, RZ, RZ, 0x437c0000 ;  /* 0x437c0000ff047424 */ /* 0x010fc600078e00ff */
[----:B-12---:R-:W-:-:S04]  /*1270*/  FFMA.SAT R13, R11, R8, 0.5 ;  /* 0x3f0000000b0d7423 */ /* 0x006fc80000002008 */
[----:B------:R-:W-:-:S04]  /*1280*/  FFMA.RM R13, R13, R4, 12582913 ;  /* 0x4b4000010d0d7423 */ /* 0x000fc80000004004 */
[C---:B------:R-:W-:Y:S01]  /*1290*/  FADD R10, R13.reuse, -12583039 ;  /* 0xcb40007f0d0a7421 */ /* 0x040fe20000000000 */
[----:B------:R-:W-:-:S03]  /*12a0*/  SHF.L.U32 R13, R13, 0x17, RZ ;  /* 0x000000170d0d7819 */ /* 0x000fc600000006ff */
[----:B------:R-:W-:-:S04]  /*12b0*/  FFMA R10, R11, 1.4426950216293334961, -R10 ;  /* 0x3fb8aa3b0b0a7823 */ /* 0x000fc8000000080a */
[----:B------:R-:W-:Y:S01]  /*12c0*/  FFMA R10, R11, 1.925963033500011079e-08, R10 ;  /* 0x32a570600b0a7823 */ /* 0x000fe2000000000a */
[----:B------:R-:W-:-:S05]  /*12d0*/  LEA R11, R0, UR9, 0x2 ;  /* 0x00000009000b7c11 */ /* 0x000fca000f8e10ff */
[----:B------:R-:W0:Y:S02]  /*12e0*/  MUFU.EX2 R10, R10 ;  /* 0x0000000a000a7308 */ /* 0x000e240000000800 */
[----:B0-----:R-:W-:-:S05]  /*12f0*/  FMUL R13, R13, R10 ;  /* 0x0000000a0d0d7220 */ /* 0x001fca0000400000 */
[----:B------:R0:W-:Y:S02]  /*1300*/  STS [R11], R13 ;  /* 0x0000000d0b007388 */ /* 0x0001e40000000800 */
.L_x_22:
[----:B------:R-:W0:Y:S02]  /*1310*/  LDS R10, [R9+UR6] ;  /* 0x00000006090a7984 */ /* 0x000e240008000800 */
[----:B0-----:R-:W-:-:S05]  /*1320*/  FADD R11, R13, R10 ;  /* 0x0000000a0d0b7221 */ /* 0x001fca0000000000 */
[----:B------:R-:W0:Y:S02]  /*1330*/  ATOMS.CAST.SPIN P0, [R12], R10, R11 ;  /* 0x0000000a0c00758d */ /* 0x000e24000180000b */
[----:B0-----:R-:W-:Y:S05]  /*1340*/  @!P0 BRA `(.L_x_22) ;  /* 0xfffffffc00f08947 */ /* 0x001fea000383ffff */
[----:B------:R-:W-:Y:S05]  /*1350*/  BSYNC.RECONVERGENT B0 ;  /* 0x0000000000007941 */ /* 0x000fea0003800200 */
.L_x_21:
[----:B------:R-:W-:Y:S01]  /*1360*/  BAR.SYNC.DEFER_BLOCKING 0x0 ;  /* 0x0000000000007b1d */ /* 0x000fe20000010000 */
[----:B------:R-:W-:-:S05]  /*1370*/  ISETP.GE.AND P2, PT, R0, UR7, PT ;  /* 0x0000000700007c0c */ /* 0x000fca000bf46270 */
[----:B------:R-:W-:Y:S04]  /*1380*/  BSSY.RECONVERGENT B0, `(.L_x_23) ;  /* 0x000002a000007945 */ /* 0x000fe80003800200 */
[----:B------:R-:W-:Y:S05]  /*1390*/  @P1 BRA `(.L_x_24) ;  /* 0x0000000000a01947 */ /* 0x000fea0003800000 */
[----:B------:R-:W0:Y:S01]  /*13a0*/  LDC.64 R10, c[0x0][0x3b8] ;  /* 0x0000ee00ff0a7b82 */ /* 0x000e220000000a00 */
[----:B------:R-:W-:Y:S01]  /*13b0*/  IADD3 R9, PT, PT, R0, R5, RZ ;  /* 0x0000000500097210 */ /* 0x000fe20007ffe0ff */
[----:B------:R-:W-:Y:S06]  /*13c0*/  LDS R3, [R3] ;  /* 0x0000000003037984 */ /* 0x000fec0000000800 */
[----:B------:R-:W1:Y:S01]  /*13d0*/  LDC.64 R12, c[0x0][0x3b0] ;  /* 0x0000ec00ff0c7b82 */ /* 0x000e620000000a00 */
[----:B0-----:R-:W-:-:S05]  /*13e0*/  IMAD.WIDE.U32 R10, R9, 0x4, R10 ;  /* 0x00000004090a7825 */ /* 0x001fca00078e000a */
[----:B------:R-:W2:Y:S01]  /*13f0*/  LDG.E R14, desc[UR16][R10.64] ;  /* 0x000000100a0e7981 */ /* 0x000ea2000c1e1900 */
[----:B-1----:R-:W-:-:S05]  /*1400*/  IMAD.WIDE.U32 R12, R9, 0x4, R12 ;  /* 0x00000004090c7825 */ /* 0x002fca00078e000c */
[----:B------:R-:W3:Y:S01]  /*1410*/  LDG.E R9, desc[UR16][R12.64] ;  /* 0x000000100c097981 */ /* 0x000ee2000c1e1900 */
[----:B------:R-:W-:-:S05]  /*1420*/  LEA R16, R0, UR11, 0x2 ;  /* 0x0000000b00107c11 */ /* 0x000fca000f8e10ff */
[----:B------:R0:W2:Y:S02]  /*1430*/  LDS R17, [R16] ;  /* 0x0000000010117984 */ /* 0x0000a40000000800 */
[----:B0-----:R-:W-:Y:S02]  /*1440*/  LEA R16, R0, UR8, 0x2 ;  /* 0x0000000800107c11 */ /* 0x001fe4000f8e10ff */
[----:B--2---:R-:W-:-:S04]  /*1450*/  FSETP.GT.AND P0, PT, R14, R17, PT ;  /* 0x000000110e00720b */ /* 0x004fc80003f04000 */
[----:B------:R-:W-:-:S05]  /*1460*/  FSEL R15, R14, R17, P0 ;  /* 0x000000110e0f7208 */ /* 0x000fca0000000000 */
[--C-:B------:R-:W-:Y:S01]  /*1470*/  FADD R21, R14, -R15.reuse ;  /* 0x8000000f0e157221 */ /* 0x100fe20000000000 */
[----:B------:R-:W-:Y:S01]  /*1480*/  FADD R17, R17, -R15 ;  /* 0x8000000f11117221 */ /* 0x000fe20000000000 */
[----:B------:R0:W-:Y:S02]  /*1490*/  STG.E desc[UR16][R10.64], R15 ;  /* 0x0000000f0a007986 */ /* 0x0001e4000c101910 */
[----:B------:R-:W-:-:S04]  /*14a0*/  FFMA.SAT R19, R21, R8, 0.5 ;  /* 0x3f00000015137423 */ /* 0x000fc80000002008 */
[----:B------:R-:W-:Y:S01]  /*14b0*/  FFMA.RM R14, R19, R4, 12582913 ;  /* 0x4b400001130e7423 */ /* 0x000fe20000004004 */
[----:B------:R-:W-:-:S03]  /*14c0*/  FFMA.SAT R19, R17, R8, 0.5 ;  /* 0x3f00000011137423 */ /* 0x000fc60000002008 */
[C---:B------:R-:W-:Y:S01]  /*14d0*/  FADD R8, R14.reuse, -12583039 ;  /* 0xcb40007f0e087421 */ /* 0x040fe20000000000 */
[----:B------:R-:W-:Y:S01]  /*14e0*/  FFMA.RM R19, R19, R4, 12582913 ;  /* 0x4b40000113137423 */ /* 0x000fe20000004004 */
[----:B------:R-:W-:Y:S02]  /*14f0*/  IMAD.SHL.U32 R14, R14, 0x800000, RZ ;  /* 0x008000000e0e7824 */ /* 0x000fe400078e00ff */
[----:B------:R-:W-:Y:S01]  /*1500*/  FFMA R8, R21, 1.4426950216293334961, -R8 ;  /* 0x3fb8aa3b15087823 */ /* 0x000fe20000000808 */
[C---:B------:R-:W-:Y:S01]  /*1510*/  FADD R4, R19.reuse, -12583039 ;  /* 0xcb40007f13047421 */ /* 0x040fe20000000000 */
[----:B------:R-:W-:Y:S02]  /*1520*/  SHF.L.U32 R19, R19, 0x17, RZ ;  /* 0x0000001713137819 */ /* 0x000fe400000006ff */
[----:B------:R-:W-:Y:S01]  /*1530*/  FFMA R21, R21, 1.925963033500011079e-08, R8 ;  /* 0x32a5706015157823 */ /* 0x000fe20000000008 */
[----:B------:R-:W-:-:S04]  /*1540*/  FFMA R4, R17, 1.4426950216293334961, -R4 ;  /* 0x3fb8aa3b11047823 */ /* 0x000fc80000000804 */
[----:B------:R-:W-:Y:S01]  /*1550*/  FFMA R4, R17, 1.925963033500011079e-08, R4 ;  /* 0x32a5706011047823 */ /* 0x000fe20000000004 */
[----:B------:R-:W1:Y:S01]  /*1560*/  MUFU.EX2 R21, R21 ;  /* 0x0000001500157308 */ /* 0x000e620000000800 */
[----:B------:R-:W-:-:S07]  /*1570*/  LEA R17, R0, UR4, 0x2 ;  /* 0x0000000400117c11 */ /* 0x000fce000f8e10ff */
[----:B------:R-:W2:Y:S01]  /*1580*/  MUFU.EX2 R4, R4 ;  /* 0x0000000400047308 */ /* 0x000ea20000000800 */
[----:B-1----:R-:W-:-:S04]  /*1590*/  FMUL R14, R14, R21 ;  /* 0x000000150e0e7220 */ /* 0x002fc80000400000 */
[----:B---3--:R-:W-:Y:S01]  /*15a0*/  FMUL R9, R9, R14 ;  /* 0x0000000e09097220 */ /* 0x008fe20000400000 */
[----:B------:R-:W-:Y:S01]  /*15b0*/  LEA R14, R0, UR12, 0x2 ;  /* 0x0000000c000e7c11 */ /* 0x000fe2000f8e10ff */
[----:B--2---:R-:W-:-:S04]  /*15c0*/  FMUL R8, R19, R4 ;  /* 0x0000000413087220 */ /* 0x004fc80000400000 */
[----:B------:R-:W-:-:S05]  /*15d0*/  FFMA R3, R8, R3, R9 ;  /* 0x0000000308037223 */ /* 0x000fca0000000009 */
[----:B------:R0:W-:Y:S04]  /*15e0*/  STS [R14], R3 ;  /* 0x000000030e007388 */ /* 0x0001e80000000800 */
[----:B------:R0:W-:Y:S04]  /*15f0*/  STS [R17], R8 ;  /* 0x0000000811007388 */ /* 0x0001e80000000800 */
[----:B------:R0:W-:Y:S04]  /*1600*/  STG.E desc[UR16][R12.64], R3 ;  /* 0x000000030c007986 */ /* 0x0001e8000c101910 */
[----:B------:R0:W-:Y:S02]  /*1610*/  STS [R16], R9 ;  /* 0x0000000910007388 */ /* 0x0001e40000000800 */
.L_x_24:
[----:B------:R-:W-:Y:S05]  /*1620*/  BSYNC.RECONVERGENT B0 ;  /* 0x0000000000007941 */ /* 0x000fea0003800200 */
.L_x_23:
[----:B------:R-:W-:Y:S04]  /*1630*/  BSSY.RECONVERGENT B0, `(.L_x_25) ;  /* 0x000004a000007945 */ /* 0x000fe80003800200 */
[----:B------:R-:W-:Y:S05]  /*1640*/  @P2 BRA `(.L_x_26) ;  /* 0x0000000400202947 */ /* 0x000fea0003800000 */
[----:B0-----:R-:W0:Y:S01]  /*1650*/  I2F.U32.RP R11, UR10 ;  /* 0x0000000a000b7d06 */ /* 0x001e220008209000 */
[----:B------:R-:W-:Y:S01]  /*1660*/  VIADD R3, R0, UR10 ;  /* 0x0000000a00037c36 */ /* 0x000fe20008000000 */
[----:B------:R-:W-:Y:S01]  /*1670*/  IADD3 R13, PT, PT, RZ, -UR10, RZ ;  /* 0x8000000aff0d7c10 */ /* 0x000fe2000fffe0ff */
[----:B------:R-:W-:Y:S01]  /*1680*/  BSSY.RECONVERGENT B1, `(.L_x_27) ;  /* 0x0000028000017945 */ /* 0x000fe20003800200 */
[----:B------:R-:W-:Y:S02]  /*1690*/  ISETP.NE.U32.AND P2, PT, RZ, UR10, PT ;  /* 0x0000000aff007c0c */ /* 0x000fe4000bf45070 */
[C---:B------:R-:W-:Y:S02]  /*16a0*/  ISETP.GE.U32.AND P0, PT, R3.reuse, UR7, PT ;  /* 0x0000000703007c0c */ /* 0x040fe4000bf06070 */
[----:B------:R-:W-:Y:S02]  /*16b0*/  VIMNMX.U32 R4, PT, PT, R3, UR7, !PT ;  /* 0x0000000703047c48 */ /* 0x000fe4000ffe0000 */
[----:B------:R-:W-:-:S04]  /*16c0*/  SEL R10, RZ, 0x1, P0 ;  /* 0x00000001ff0a7807 */ /* 0x000fc80000000000 */
[----:B------:R-:W-:Y:S01]  /*16d0*/  IADD3 R4, PT, PT, R4, -R3, -R10 ;  /* 0x8000000304047210 */ /* 0x000fe20007ffe80a */
[----:B0-----:R-:W0:Y:S02]  /*16e0*/  MUFU.RCP R11, R11 ;  /* 0x0000000b000b7308 */ /* 0x001e240000001000 */
[----:B0-----:R-:W-:-:S06]  /*16f0*/  VIADD R8, R11, 0xffffffe ;  /* 0x0ffffffe0b087836 */ /* 0x001fcc0000000000 */
[----:B------:R0:W1:Y:S02]  /*1700*/  F2I.FTZ.U32.TRUNC.NTZ R9, R8 ;  /* 0x0000000800097305 */ /* 0x000064000021f000 */
[----:B0-----:R-:W-:Y:S01]  /*1710*/  MOV R8, RZ ;  /* 0x000000ff00087202 */ /* 0x001fe20000000f00 */
[----:B-1----:R-:W-:-:S04]  /*1720*/  IMAD R13, R13, R9, RZ ;  /* 0x000000090d0d7224 */ /* 0x002fc800078e02ff */
[----:B------:R-:W-:-:S06]  /*1730*/  IMAD.HI.U32 R13, R9, R13, R8 ;  /* 0x0000000d090d7227 */ /* 0x000fcc00078e0008 */
[----:B------:R-:W-:-:S04]  /*1740*/  IMAD.HI.U32 R13, R13, R4, RZ ;  /* 0x000000040d0d7227 */ /* 0x000fc800078e00ff */
[----:B------:R-:W-:-:S04]  /*1750*/  IMAD.MOV R3, RZ, RZ, -R13 ;  /* 0x000000ffff037224 */ /* 0x000fc800078e0a0d */
[----:B------:R-:W-:-:S05]  /*1760*/  IMAD R3, R3, UR10, R4 ;  /* 0x0000000a03037c24 */ /* 0x000fca000f8e0204 */
[----:B------:R-:W-:-:S13]  /*1770*/  ISETP.GE.U32.AND P0, PT, R3, UR10, PT ;  /* 0x0000000a03007c0c */ /* 0x000fda000bf06070 */
[----:B------:R-:W-:Y:S01]  /*1780*/  @P0 IADD3 R3, PT, PT, R3, -UR10, RZ ;  /* 0x8000000a03030c10 */ /* 0x000fe2000fffe0ff */
[----:B------:R-:W-:-:S03]  /*1790*/  @P0 VIADD R13, R13, 0x1 ;  /* 0x000000010d0d0836 */ /* 0x000fc60000000000 */
[----:B------:R-:W-:-:S13]  /*17a0*/  ISETP.GE.U32.AND P1, PT, R3, UR10, PT ;  /* 0x0000000a03007c0c */ /* 0x000fda000bf26070 */
[----:B------:R-:W-:Y:S02]  /*17b0*/  @P1 IADD3 R13, PT, PT, R13, 0x1, RZ ;  /* 0x000000010d0d1810 */ /* 0x000fe40007ffe0ff */
[----:B------:R-:W-:-:S05]  /*17c0*/  @!P2 LOP3.LUT R13, RZ, UR10, RZ, 0x33, !PT ;  /* 0x0000000aff0dac12 */ /* 0x000fca000f8e33ff */
[----:B------:R-:W-:-:S05]  /*17d0*/  IMAD.IADD R3, R10, 0x1, R13 ;  /* 0x000000010a037824 */ /* 0x000fca00078e020d */
[C---:B------:R-:W-:Y:S02]  /*17e0*/  LOP3.LUT R4, R3.reuse, 0x3, RZ, 0xc0, !PT ;  /* 0x0000000303047812 */ /* 0x040fe400078ec0ff */
[----:B------:R-:W-:Y:S02]  /*17f0*/  ISETP.GE.U32.AND P1, PT, R3, 0x3, PT ;  /* 0x000000030300780c */ /* 0x000fe40003f26070 */
[----:B------:R-:W-:-:S13]  /*1800*/  ISETP.NE.AND P0, PT, R4, 0x3, PT ;  /* 0x000000030400780c */ /* 0x000fda0003f05270 */
[----:B------:R-:W-:Y:S05]  /*1810*/  @!P0 BRA `(.L_x_28) ;  /* 0x0000000000388947 */ /* 0x000fea0003800000 */
[----:B------:R-:W0:Y:S01]  /*1820*/  LDC R15, c[0x0][0x388] ;  /* 0x0000e200ff0f7b82 */ /* 0x000e220000000800 */
[----:B------:R-:W-:Y:S01]  /*1830*/  IADD3 R3, PT, PT, R3, 0x1, RZ ;  /* 0x0000000103037810 */ /* 0x000fe20007ffe0ff */
[----:B------:R-:W-:-:S03]  /*1840*/  IMAD.MOV.U32 R4, RZ, RZ, RZ ;  /* 0x000000ffff047224 */ /* 0x000fc600078e00ff */
[----:B------:R-:W-:-:S03]  /*1850*/  LOP3.LUT R13, R3, 0x3, RZ, 0xc0, !PT ;  /* 0x00000003030d7812 */ /* 0x000fc600078ec0ff */
[----:B------:R-:W1:Y:S04]  /*1860*/  LDC.64 R8, c[0x0][0x3a0] ;  /* 0x0000e800ff087b82 */ /* 0x000e680000000a00 */
.L_x_29:
[----:B0-----:R-:W-:-:S04]  /*1870*/  IMAD R11, R15, UR7, R0 ;  /* 0x000000070f0b7c24 */ /* 0x001fc8000f8e0200 */
[----:B-12---:R-:W-:-:S06]  /*1880*/  IMAD.WIDE R10, R11, 0x4, R8 ;  /* 0x000000040b0a7825 */ /* 0x006fcc00078e0208 */
[----:B------:R-:W2:Y:S01]  /*1890*/  LDG.E R10, desc[UR16][R10.64] ;  /* 0x000000100a0a7981 */ /* 0x000ea2000c1e1900 */
[C---:B------:R-:W-:Y:S01]  /*18a0*/  LEA R3, R0.reuse, UR5, 0x2 ;  /* 0x0000000500037c11 */ /* 0x040fe2000f8e10ff */
[----:B------:R-:W-:Y:S01]  /*18b0*/  VIADD R0, R0, UR10 ;  /* 0x0000000a00007c36 */ /* 0x000fe20008000000 */
[----:B------:R-:W-:-:S04]  /*18c0*/  IADD3 R4, PT, PT, R4, 0x1, RZ ;  /* 0x0000000104047810 */ /* 0x000fc80007ffe0ff */
[----:B------:R-:W-:Y:S01]  /*18d0*/  ISETP.NE.AND P0, PT, R4, R13, PT ;  /* 0x0000000d0400720c */ /* 0x000fe20003f05270 */
[----:B--2---:R2:W-:-:S12]  /*18e0*/  STS [R3], R10 ;  /* 0x0000000a03007388 */ /* 0x0045d80000000800 */
[----:B------:R-:W-:Y:S05]  /*18f0*/  @P0 BRA `(.L_x_29) ;  /* 0xfffffffc00dc0947 */ /* 0x000fea000383ffff */
.L_x_28:
[----:B------:R-:W-:Y:S05]  /*1900*/  BSYNC.RECONVERGENT B1 ;  /* 0x0000000000017941 */ /* 0x000fea0003800200 */
.L_x_27:
[----:B------:R-:W-:Y:S05]  /*1910*/  @!P1 BRA `(.L_x_26) ;  /* 0x00000000006c9947 */ /* 0x000fea0003800000 */
[----:B------:R-:W0:Y:S01]  /*1920*/  LDC R25, c[0x0][0x388] ;  /* 0x0000e200ff197b82 */ /* 0x000e220000000800 */
[----:B------:R-:W-:-:S05]  /*1930*/  MOV R23, UR10 ;  /* 0x0000000a00177c02 */ /* 0x000fca0008000f00 */
[----:B------:R-:W-:Y:S02]  /*1940*/  IMAD.SHL.U32 R23, R23, 0x4, RZ ;  /* 0x0000000417177824 */ /* 0x000fe400078e00ff */
[----:B------:R-:W1:Y:S05]  /*1950*/  LDC.64 R8, c[0x0][0x3a0] ;  /* 0x0000e800ff087b82 */ /* 0x000e6a0000000a00 */
.L_x_30:
[----:B0-----:R-:W-:-:S04]  /*1960*/  IMAD R17, R25, UR7, R0 ;  /* 0x0000000719117c24 */ /* 0x001fc8000f8e0200 */
[----:B-1-3--:R-:W-:-:S03]  /*1970*/  IMAD.WIDE R16, R17, 0x4, R8 ;  /* 0x0000000411107825 */ /* 0x00afc600078e0208 */
[----:B------:R-:W-:-:S03]  /*1980*/  IADD3 R12, P0, PT, R16, R23, RZ ;  /* 0x00000017100c7210 */ /* 0x000fc60007f1e0ff */
[----:B------:R-:W3:Y:S01]  /*1990*/  LDG.E R16, desc[UR16][R16.64] ;  /* 0x0000001010107981 */ /* 0x000ee2000c1e1900 */
[----:B------:R-:W-:Y:S02]  /*19a0*/  IADD3.X R13, PT, PT, RZ, R17, RZ, P0, !PT ;  /* 0x00000011ff0d7210 */ /* 0x000fe400007fe4ff */
[----:B------:R-:W-:-:S03]  /*19b0*/  IADD3 R14, P0, PT, R23, R12, RZ ;  /* 0x0000000c170e7210 */ /* 0x000fc60007f1e0ff */
[----:B------:R-:W4:Y:S02]  /*19c0*/  LDG.E R12, desc[UR16][R12.64] ;  /* 0x000000100c0c7981 */ /* 0x000f24000c1e1900 */
[----:B------:R-:W-:Y:S01]  /*19d0*/  IMAD.X R15, RZ, RZ, R13, P0 ;  /* 0x000000ffff0f7224 */ /* 0x000fe200000e060d */
[----:B--2---:R-:W-:-:S04]  /*19e0*/  IADD3 R10, P0, PT, R23, R14, RZ ;  /* 0x0000000e170a7210 */ /* 0x004fc80007f1e0ff */
[----:B------:R-:W-:Y:S01]  /*19f0*/  IADD3.X R11, PT, PT, RZ, R15, RZ, P0, !PT ;  /* 0x0000000fff0b7210 */ /* 0x000fe200007fe4ff */
[----:B------:R-:W2:Y:S04]  /*1a00*/  LDG.E R14, desc[UR16][R14.64] ;  /* 0x000000100e0e7981 */ /* 0x000ea8000c1e1900 */
[----:B------:R-:W5:Y:S01]  /*1a10*/  LDG.E R10, desc[UR16][R10.64] ;  /* 0x000000100a0a7981 */ /* 0x000f62000c1e1900 */
[----:B------:R-:W-:-:S05]  /*1a20*/  LEA R4, R0, UR5, 0x2 ;  /* 0x0000000500047c11 */ /* 0x000fca000f8e10ff */
[----:B------:R-:W-:-:S05]  /*1a30*/  IMAD.IADD R3, R4, 0x1, R23 ;  /* 0x0000000104037824 */ /* 0x000fca00078e0217 */
[----:B------:R-:W-:-:S05]  /*1a40*/  IADD3 R19, PT, PT, R3, R23, RZ ;  /* 0x0000001703137210 */ /* 0x000fca0007ffe0ff */
[----:B------:R-:W-:Y:S01]  /*1a50*/  IMAD.IADD R21, R19, 0x1, R23 ;  /* 0x0000000113157824 */ /* 0x000fe200078e0217 */
[----:B------:R-:W-:-:S04]  /*1a60*/  IADD3 R0, PT, PT, R23, R0, RZ ;  /* 0x0000000017007210 */ /* 0x000fc80007ffe0ff */
[----:B------:R-:W-:Y:S01]  /*1a70*/  ISETP.GE.AND P0, PT, R0, UR7, PT ;  /* 0x0000000700007c0c */ /* 0x000fe2000bf06270 */
[----:B---3--:R3:W-:Y:S04]  /*1a80*/  STS [R4], R16 ;  /* 0x0000001004007388 */ /* 0x0087e80000000800 */
[----:B----4-:R3:W-:Y:S04]  /*1a90*/  STS [R3], R12 ;  /* 0x0000000c03007388 */ /* 0x0107e80000000800 */
[----:B--2---:R3:W-:Y:S04]  /*1aa0*/  STS [R19], R14 ;  /* 0x0000000e13007388 */ /* 0x0047e80000000800 */
[----:B-----5:R3:W-:Y:S01]  /*1ab0*/  STS [R21], R10 ;  /* 0x0000000a15007388 */ /* 0x0207e20000000800 */
[----:B------:R-:W-:Y:S05]  /*1ac0*/  @!P0 BRA `(.L_x_30) ;  /* 0xfffffffc00a48947 */ /* 0x000fea000383ffff */
.L_x_26:
[----:B------:R-:W-:Y:S05]  /*1ad0*/  BSYNC.RECONVERGENT B0 ;  /* 0x0000000000007941 */ /* 0x000fea0003800200 */
.L_x_25:
[----:B---3--:R-:W2:Y:S01]  /*1ae0*/  LDC R4, c[0x0][0x360] ;  /* 0x0000d800ff047b82 */ /* 0x008ea20000000800 */
[----:B0-----:R-:W-:Y:S01]  /*1af0*/  IMAD.U32 R13, RZ, RZ, UR15 ;  /* 0x0000000fff0d7e24 */ /* 0x001fe2000f8e00ff */
[----:B------:R-:W-:-:S06]  /*1b00*/  ULOP3.LUT UR11, UR14, UR15, URZ, 0x3c, !UPT ;  /* 0x0000000f0e0b7292 */ /* 0x000fcc000f8e3cff */
[----:B------:R-:W-:Y:S01]  /*1b10*/  BAR.SYNC.DEFER_BLOCKING 0x0 ;  /* 0x0000000000007b1d */ /* 0x000fe20000010000 */
[----:B------:R-:W-:Y:S02]  /*1b20*/  ISETP.LE.AND P2, PT, RZ, UR11, PT ;  /* 0x0000000bff007c0c */ /* 0x000fe4000bf43270 */
[-C--:B--2---:R-:W-:Y:S02]  /*1b30*/  IABS R3, R4.reuse ;  /* 0x0000000400037213 */ /* 0x084fe40000000000 */
[----:B------:R-:W-:Y:S02]  /*1b40*/  IABS R4, R4 ;  /* 0x0000000400047213 */ /* 0x000fe40000000000 */
[----:B------:R-:W0:Y:S02]  /*1b50*/  I2F.RP R0, R3 ;  /* 0x0000000300007306 */ /* 0x000e240000209400 */
[----:B------:R-:W-:-:S06]  /*1b60*/  IADD3 R4, PT, PT, RZ, -R4, RZ ;  /* 0x80000004ff047210 */ /* 0x000fcc0007ffe0ff */
[----:B0-----:R-:W0:Y:S02]  /*1b70*/  MUFU.RCP R0, R0 ;  /* 0x0000000000007308 */ /* 0x001e240000001000 */
[----:B0-----:R-:W-:Y:S01]  /*1b80*/  VIADD R8, R0, 0xffffffe ;  /* 0x0ffffffe00087836 */ /* 0x001fe20000000000 */
[----:B------:R-:W-:-:S05]  /*1b90*/  IABS R0, R13 ;  /* 0x0000000d00007213 */ /* 0x000fca0000000000 */
[----:B------:R0:W1:Y:S02]  /*1ba0*/  F2I.FTZ.U32.TRUNC.NTZ R9, R8 ;  /* 0x0000000800097305 */ /* 0x000064000021f000 */
[----:B0-----:R-:W-:Y:S01]  /*1bb0*/  IMAD.MOV.U32 R8, RZ, RZ, RZ ;  /* 0x000000ffff087224 */ /* 0x001fe200078e00ff */
[----:B-1----:R-:W-:-:S05]  /*1bc0*/  IADD3 R10, PT, PT, RZ, -R9, RZ ;  /* 0x80000009ff0a7210 */ /* 0x002fca0007ffe0ff */
[----:B------:R-:W-:-:S04]  /*1bd0*/  IMAD R11, R10, R3, RZ ;  /* 0x000000030a0b7224 */ /* 0x000fc800078e02ff */
[----:B------:R-:W-:Y:S01]  /*1be0*/  IMAD.HI.U32 R9, R9, R11, R8 ;  /* 0x0000000b09097227 */ /* 0x000fe200078e0008 */
[----:B------:R-:W-:-:S05]  /*1bf0*/  MOV R11, R4 ;  /* 0x00000004000b7202 */ /* 0x000fca0000000f00 */
[----:B------:R-:W-:-:S04]  /*1c00*/  IMAD.HI.U32 R8, R9, R0, RZ ;  /* 0x0000000009087227 */ /* 0x000fc800078e00ff */
[----:B------:R-:W-:-:S05]  /*1c10*/  IMAD R0, R8, R11, R0 ;  /* 0x0000000b08007224 */ /* 0x000fca00078e0200 */
[----:B------:R-:W-:-:S13]  /*1c20*/  ISETP.GT.U32.AND P1, PT, R3, R0, PT ;  /* 0x000000000300720c */ /* 0x000fda0003f24070 */
[----:B------:R-:W-:Y:S01]  /*1c30*/  @!P1 IMAD.IADD R0, R0, 0x1, -R3 ;  /* 0x0000000100009824 */ /* 0x000fe200078e0a03 */
[----:B------:R-:W-:Y:S02]  /*1c40*/  @!P1 IADD3 R8, PT, PT, R8, 0x1, RZ ;  /* 0x0000000108089810 */ /* 0x000fe40007ffe0ff */
[----:B------:R-:W-:Y:S02]  /*1c50*/  ISETP.NE.AND P1, PT, RZ, UR14, PT ;  /* 0x0000000eff007c0c */ /* 0x000fe4000bf25270 */
[----:B------:R-:W-:-:S13]  /*1c60*/  ISETP.GE.U32.AND P0, PT, R0, R3, PT ;  /* 0x000000030000720c */ /* 0x000fda0003f06070 */
[----:B------:R-:W-:-:S05]  /*1c70*/  @P0 VIADD R8, R8, 0x1 ;  /* 0x0000000108080836 */ /* 0x000fca0000000000 */
[----:B------:R-:W-:Y:S02]  /*1c80*/  @!P2 IADD3 R8, PT, PT, -R8, RZ, RZ ;  /* 0x000000ff0808a210 */ /* 0x000fe40007ffe1ff */
[----:B------:R-:W-:-:S04]  /*1c90*/  @!P1 LOP3.LUT R8, RZ, UR14, RZ, 0x33, !PT ;  /* 0x0000000eff089c12 */ /* 0x000fc8000f8e33ff */
[----:B------:R-:W-:-:S13]  /*1ca0*/  ISETP.GE.AND P0, PT, R8, 0x1, PT ;  /* 0x000000010800780c */ /* 0x000fda0003f06270 */
[----:B------:R-:W-:Y:S05]  /*1cb0*/  @!P0 EXIT ;  /* 0x000000000000894d */ /* 0x000fea0003800000 */
[C---:B------:R-:W-:Y:S01]  /*1cc0*/  LEA R12, R2.reuse, UR12, 0x2 ;  /* 0x0000000c020c7c11 */ /* 0x040fe2000f8e10ff */
[----:B------:R-:W-:Y:S01]  /*1cd0*/  ULEA UR7, UR14, UR6, 0x2 ;  /* 0x000000060e077291 */ /* 0x000fe2000f8e10ff */
[C---:B------:R-:W-:Y:S01]  /*1ce0*/  LEA R9, R2.reuse, UR8, 0x2 ;  /* 0x0000000802097c11 */ /* 0x040fe2000f8e10ff */
[----:B------:R-:W-:Y:S01]  /*1cf0*/  IMAD.SHL.U32 R0, R7, 0x4, RZ ;  /* 0x0000000407007824 */ /* 0x000fe200078e00ff */
[----:B------:R-:W-:Y:S01]  /*1d00*/  LEA R10, R2, UR4, 0x2 ;  /* 0x00000004020a7c11 */ /* 0x000fe2000f8e10ff */
[----:B------:R-:W-:Y:S01]  /*1d10*/  IMAD.MOV.U32 R15, RZ, RZ, RZ ;  /* 0x000000ffff0f7224 */ /* 0x000fe200078e00ff */
[----:B------:R-:W0:Y:S01]  /*1d20*/  LDS R12, [R12] ;  /* 0x000000000c0c7984 */ /* 0x000e220000000800 */
[----:B------:R-:W-:Y:S01]  /*1d30*/  IMAD R0, R13, UR7, R0 ;  /* 0x000000070d007c24 */ /* 0x000fe2000f8e0200 */
[----:B------:R-:W-:Y:S01]  /*1d40*/  MOV R11, UR5 ;  /* 0x00000005000b7c02 */ /* 0x000fe20008000f00 */
[----:B------:R-:W-:Y:S01]  /*1d50*/  IMAD R13, R5, UR15, RZ ;  /* 0x0000000f050d7c24 */ /* 0x000fe2000f8e02ff */
[----:B------:R-:W1:Y:S01]  /*1d60*/  LDS R9, [R9] ;  /* 0x0000000009097984 */ /* 0x000e620000000800 */
[----:B------:R-:W-:Y:S01]  /*1d70*/  ULOP3.LUT UR7, UR14, 0x7, URZ, 0xc0, !UPT ;  /* 0x000000070e077892 */ /* 0x000fe2000f8ec0ff */
[----:B------:R-:W-:-:S02]  /*1d80*/  IADD3 R11, PT, PT, R0, 0x10, R11 ;  /* 0x00000010000b7810 */ /* 0x000fc40007ffe00b */
[----:B------:R-:W2:Y:S09]  /*1d90*/  LDS R10, [R10] ;  /* 0x000000000a0a7984 */ /* 0x000eb20000000800 */
.L_x_38:
[----:B---3--:R-:W3:Y:S01]  /*1da0*/  LDC R3, c[0x0][0x380] ;  /* 0x0000e000ff037b82 */ /* 0x008ee20000000800 */
[----:B------:R-:W4:Y:S01]  /*1db0*/  LDCU.64 UR10, c[0x0][0x3a8] ;  /* 0x00007500ff0a77ac */ /* 0x000f220008000a00 */
[----:B------:R-:W-:-:S04]  /*1dc0*/  IMAD R0, R15, UR14, R6 ;  /* 0x0000000e0f007c24 */ /* 0x000fc8000f8e0206 */
[----:B---3--:R-:W-:-:S05]  /*1dd0*/  IMAD R4, R2, R3, R0 ;  /* 0x0000000302047224 */ /* 0x008fca00078e0200 */
[----:B------:R-:W-:Y:S02]  /*1de0*/  SHF.R.S32.HI R14, RZ, 0x1f, R4 ;  /* 0x0000001fff0e7819 */ /* 0x000fe40000011404 */
[----:B------:R-:W-:-:S04]  /*1df0*/  IADD3 R5, P0, PT, R13, R4, RZ ;  /* 0x000000040d057210 */ /* 0x000fc80007f1e0ff */
[----:B------:R-:W-:Y:S02]  /*1e00*/  LEA.HI.X.SX32 R14, R13, R14, 0x1, P0 ;  /* 0x0000000e0d0e7211 */ /* 0x000fe400000f0eff */
[----:B----4-:R-:W-:-:S04]  /*1e10*/  LEA R4, P0, R5, UR10, 0x2 ;  /* 0x0000000a05047c11 */ /* 0x010fc8000f8010ff */
[----:B------:R-:W-:-:S05]  /*1e20*/  LEA.HI.X R5, R5, UR11, R14, 0x2, P0 ;  /* 0x0000000b05057c11 */ /* 0x000fca00080f140e */
[----:B------:R-:W1:Y:S01]  /*1e30*/  LDG.E R14, desc[UR16][R4.64] ;  /* 0x00000010040e7981 */ /* 0x000e62000c1e1900 */
[----:B------:R-:W-:Y:S01]  /*1e40*/  UISETP.GE.U32.AND UP0, UPT, UR14, 0x8, UPT ;  /* 0x000000080e00788c */ /* 0x000fe2000bf06070 */
[----:B------:R-:W-:Y:S01]  /*1e50*/  IADD3 R15, PT, PT, R15, 0x1, RZ ;  /* 0x000000010f0f7810 */ /* 0x000fe20007ffe0ff */
[----:B------:R-:W-:-:S03]  /*1e60*/  UMOV UR4, URZ ;  /* 0x000000ff00047c82 */ /* 0x000fc60008000000 */
[----:B------:R-:W-:Y:S01]  /*1e70*/  ISETP.NE.AND P2, PT, R15, R8, PT ;  /* 0x000000080f00720c */ /* 0x000fe20003f45270 */
[----:B-1----:R-:W-:-:S03]  /*1e80*/  FMUL R17, R9, R14 ;  /* 0x0000000e09117220 */ /* 0x002fc60000400000 */
[----:B------:R-:W-:Y:S09]  /*1e90*/  BRA.U !UP0, `(.L_x_31) ;  /* 0x0000000108c87547 */ /* 0x000ff2000b800000 */
[----:B------:R-:W-:Y:S01]  /*1ea0*/  ULOP3.LUT UR4, UR14, 0xfffffff8, URZ, 0xc0, !UPT ;  /* 0xfffffff80e047892 */ /* 0x000fe2000f8ec0ff */
[----:B------:R-:W-:Y:S01]  /*1eb0*/  LEA R16, R0, UR5, 0x2 ;  /* 0x0000000500107c11 */ /* 0x000fe2000f8e10ff */
[----:B------:R-:W-:Y:S01]  /*1ec0*/  IMAD.MOV.U32 R14, RZ, RZ, R11 ;  /* 0x000000ffff0e7224 */ /* 0x000fe200078e000b */
[----:B------:R-:W-:Y:S02]  /*1ed0*/  ULOP3.LUT UR6, UR14, 0x7f8, URZ, 0xc0, !UPT ;  /* 0x000007f80e067892 */ /* 0x000fe4000f8ec0ff */
[----:B------:R-:W-:-:S12]  /*1ee0*/  UIADD3 UR4, UPT, UPT, -UR4, URZ, URZ ;  /* 0x000000ff04047290 */ /* 0x000fd8000fffe1ff */
.L_x_32:
[----:B------:R-:W2:Y:S01]  /*1ef0*/  LDS R25, [R14+-0x10] ;  /* 0xfffff0000e197984 */ /* 0x000ea20000000800 */
[C---:B------:R-:W-:Y:S01]  /*1f00*/  LEA R28, R3.reuse, R16, 0x2 ;  /* 0x00000010031c7211 */ /* 0x040fe200078e10ff */
[----:B------:R-:W-:Y:S02]  /*1f10*/  UIADD3 UR4, UPT, UPT, UR4, 0x8, URZ ;  /* 0x0000000804047890 */ /* 0x000fe4000fffe0ff */
[----:B------:R1:W3:Y:S02]  /*1f20*/  LDS R27, [R16] ;  /* 0x00000000101b7984 */ /* 0x0002e40000000800 */
[C---:B------:R-:W-:Y:S01]  /*1f30*/  IMAD R29, R3.reuse, 0x4, R28 ;  /* 0x00000004031d7824 */ /* 0x040fe200078e021c */
[----:B------:R-:W-:Y:S01]  /*1f40*/  UISETP.NE.AND UP0, UPT, UR4, URZ, UPT ;  /* 0x000000ff0400728c */ /* 0x000fe2000bf05270 */
[----:B------:R-:W4:Y:S03]  /*1f50*/  LDS R23, [R14+-0xc] ;  /* 0xfffff4000e177984 */ /* 0x000f260000000800 */
[C---:B------:R-:W-:Y:S01]  /*1f60*/  LEA R24, R3.reuse, R29, 0x2 ;  /* 0x0000001d03187211 */ /* 0x040fe200078e10ff */
[----:B------:R-:W5:Y:S01]  /*1f70*/  LDS R22, [R28] ;  /* 0x000000001c167984 */ /* 0x000f620000000800 */
[----:B-1----:R-:W-:-:S03]  /*1f80*/  IMAD R16, R3, 0x20, R16 ;  /* 0x0000002003107824 */ /* 0x002fc600078e0210 */
[----:B------:R-:W1:Y:S04]  /*1f90*/  LDS R21, [R14+-0x8] ;  /* 0xfffff8000e157984 */ /* 0x000e680000000800 */
[----:B------:R-:W0:Y:S04]  /*1fa0*/  LDS R20, [R29] ;  /* 0x000000001d147984 */ /* 0x000e280000000800 */
[----:B------:R-:W0:Y:S04]  /*1fb0*/  LDS R19, [R14+-0x4] ;  /* 0xfffffc000e137984 */ /* 0x000e280000000800 */
[----:B------:R0:W0:Y:S01]  /*1fc0*/  LDS R18, [R24] ;  /* 0x0000000018127984 */ /* 0x0000220000000800 */
[----:B--2---:R-:W-:-:S04]  /*1fd0*/  FMUL R26, R10, R25 ;  /* 0x000000190a1a7220 */ /* 0x004fc80000400000 */
[----:B---3--:R-:W-:Y:S02]  /*1fe0*/  FFMA R27, R26, R27, R17 ;  /* 0x0000001b1a1b7223 */ /* 0x008fe40000000011 */
[----:B------:R-:W2:Y:S01]  /*1ff0*/  LDS R17, [R14] ;  /* 0x000000000e117984 */ /* 0x000ea20000000800 */
[----:B----4-:R-:W-:-:S03]  /*2000*/  FMUL R26, R10, R23 ;  /* 0x000000170a1a7220 */ /* 0x010fc60000400000 */
[----:B------:R-:W-:Y:S01]  /*2010*/  LDS R23, [R14+0xc] ;  /* 0x00000c000e177984 */ /* 0x000fe20000000800 */
[----:B-----5:R-:W-:Y:S01]  /*2020*/  FFMA R27, R26, R22, R27 ;  /* 0x000000161a1b7223 */ /* 0x020fe2000000001b */
[C---:B------:R-:W-:Y:S02]  /*2030*/  IMAD R26, R3.reuse, 0x4, R24 ;  /* 0x00000004031a7824 */ /* 0x040fe400078e0218 */
[----:B-1----:R-:W-:Y:S02]  /*2040*/  FMUL R22, R10, R21 ;  /* 0x000000150a167220 */ /* 0x002fe40000400000 */
[----:B------:R-:W-:Y:S02]  /*2050*/  LDS R21, [R14+0x4] ;  /* 0x000004000e157984 */ /* 0x000fe40000000800 */
[----:B0-----:R-:W-:Y:S01]  /*2060*/  FFMA R27, R22, R20, R27 ;  /* 0x00000014161b7223 */ /* 0x001fe2000000001b */
[----:B------:R-:W-:Y:S01]  /*2070*/  LEA R22, R3, R26, 0x2 ;  /* 0x0000001a03167211 */ /* 0x000fe200078e10ff */
[----:B------:R-:W0:Y:S01]  /*2080*/  LDS R20, [R26] ;  /* 0x000000001a147984 */ /* 0x000e220000000800 */
[----:B------:R-:W-:-:S03]  /*2090*/  FMUL R24, R10, R19 ;  /* 0x000000130a187220 */ /* 0x000fc60000400000 */
[----:B------:R-:W-:Y:S01]  /*20a0*/  IMAD R28, R3, 0x4, R22 ;  /* 0x00000004031c7824 */ /* 0x000fe200078e0216 */
[----:B------:R1:W-:Y:S01]  /*20b0*/  LDS R19, [R14+0x8] ;  /* 0x000008000e137984 */ /* 0x0003e20000000800 */
[----:B------:R-:W-:-:S03]  /*20c0*/  FFMA R27, R24, R18, R27 ;  /* 0x00000012181b7223 */ /* 0x000fc6000000001b */
[----:B------:R-:W3:Y:S01]  /*20d0*/  LDS R22, [R22] ;  /* 0x0000000016167984 */ /* 0x000ee20000000800 */
[----:B------:R-:W-:-:S03]  /*20e0*/  LEA R18, R3, R28, 0x2 ;  /* 0x0000001c03127211 */ /* 0x000fc600078e10ff */
[----:B------:R-:W4:Y:S01]  /*20f0*/  LDS R24, [R28] ;  /* 0x000000001c187984 */ /* 0x000f220000000800 */
[----:B-1----:R-:W-:-:S03]  /*2100*/  IADD3 R14, PT, PT, R14, 0x20, RZ ;  /* 0x000000200e0e7810 */ /* 0x002fc60007ffe0ff */
[----:B------:R-:W1:Y:S01]  /*2110*/  LDS R18, [R18] ;  /* 0x0000000012127984 */ /* 0x000e620000000800 */
[----:B--2---:R-:W-:-:S04]  /*2120*/  FMUL R26, R10, R17 ;  /* 0x000000110a1a7220 */ /* 0x004fc80000400000 */
[----:B0-----:R-:W-:Y:S01]  /*2130*/  FFMA R27, R26, R20, R27 ;  /* 0x000000141a1b7223 */ /* 0x001fe2000000001b */
[----:B------:R-:W-:-:S04]  /*2140*/  FMUL R20, R10, R21 ;  /* 0x000000150a147220 */ /* 0x000fc80000400000 */
[----:B---3--:R-:W-:Y:S01]  /*2150*/  FFMA R27, R20, R22, R27 ;  /* 0x00000016141b7223 */ /* 0x008fe2000000001b */
[----:B------:R-:W-:-:S04]  /*2160*/  FMUL R20, R10, R19 ;  /* 0x000000130a147220 */ /* 0x000fc80000400000 */
[----:B----4-:R-:W-:Y:S01]  /*2170*/  FFMA R27, R20, R24, R27 ;  /* 0x00000018141b7223 */ /* 0x010fe2000000001b */
[----:B------:R-:W-:-:S04]  /*2180*/  FMUL R20, R10, R23 ;  /* 0x000000170a147220 */ /* 0x000fc80000400000 */
[----:B-1----:R-:W-:Y:S01]  /*2190*/  FFMA R17, R20, R18, R27 ;  /* 0x0000001214117223 */ /* 0x002fe2000000001b */
[----:B------:R-:W-:Y:S06]  /*21a0*/  BRA.U UP0, `(.L_x_32) ;  /* 0xfffffffd00507547 */ /* 0x000fec000b83ffff */
[----:B------:R-:W-:-:S05]  /*21b0*/  UMOV UR4, UR6 ;  /* 0x0000000600047c82 */ /* 0x000fca0008000000 */
.L_x_31:
[----:B------:R-:W-:-:S09]  /*21c0*/  UISETP.NE.AND UP0, UPT, UR7, URZ, UPT ;  /* 0x000000ff0700728c */ /* 0x000fd2000bf05270 */
[----:B------:R-:W-:Y:S05]  /*21d0*/  BRA.U !UP0, `(.L_x_33) ;  /* 0x0000000108e07547 */ /* 0x000fea000b800000 */
[----:B------:R-:W-:Y:S02]  /*21e0*/  UIADD3 UR6, UPT, UPT, UR7, -0x1, URZ ;  /* 0xffffffff07067890 */ /* 0x000fe4000fffe0ff */
[----:B------:R-:W-:Y:S02]  /*21f0*/  ULOP3.LUT UP1, UR8, UR14, 0x3, URZ, 0xc0, !UPT ;  /* 0x000000030e087892 */ /* 0x000fe4000f82c0ff */
[----:B------:R-:W-:-:S09]  /*2200*/  UISETP.GE.U32.AND UP0, UPT, UR6, 0x3, UPT ;  /* 0x000000030600788c */ /* 0x000fd2000bf06070 */
[----:B------:R-:W-:Y:S05]  /*2210*/  BRA.U !UP0, `(.L_x_34) ;  /* 0x0000000108607547 */ /* 0x000fea000b800000 */
[----:B------:R-:W-:Y:S02]  /*2220*/  VIADD R16, R7, UR4 ;  /* 0x0000000407107c36 */ /* 0x000fe40008000000 */
[----:B------:R-:W-:Y:S01]  /*2230*/  IMAD R14, R3, UR4, R0 ;  /* 0x00000004030e7c24 */ /* 0x000fe2000f8e0200 */
[----:B------:R-:W-:Y:S02]  /*2240*/  UIADD3 UR4, UPT, UPT, UR4, 0x4, URZ ;  /* 0x0000000404047890 */ /* 0x000fe4000fffe0ff */
[----:B------:R-:W-:Y:S02]  /*2250*/  LEA R20, R16, UR9, 0x2 ;  /* 0x0000000910147c11 */ /* 0x000fe4000f8e10ff */
[----:B------:R-:W-:-:S03]  /*2260*/  LEA R24, R14, UR5, 0x2 ;  /* 0x000000050e187c11 */ /* 0x000fc6000f8e10ff */
[----:B------:R-:W2:Y:S01]  /*2270*/  LDS R23, [R20] ;  /* 0x0000000014177984 */ /* 0x000ea20000000800 */
[----:B------:R-:W-:-:S03]  /*2280*/  LEA R26, R3, R24, 0x2 ;  /* 0x00000018031a7211 */ /* 0x000fc600078e10ff */
[----:B------:R-:W1:Y:S02]  /*2290*/  LDS R24, [R24] ;  /* 0x0000000018187984 */ /* 0x000e640000000800 */
[C---:B------:R-:W-:Y:S02]  /*22a0*/  IMAD R28, R3.reuse, 0x4, R26 ;  /* 0x00000004031c7824 */ /* 0x040fe400078e021a */
[----:B------:R-:W3:Y:S03]  /*22b0*/  LDS R25, [R20+0x4] ;  /* 0x0000040014197984 */ /* 0x000ee60000000800 */
[----:B------:R-:W-:Y:S01]  /*22c0*/  LEA R16, R3, R28, 0x2 ;  /* 0x0000001c03107211 */ /* 0x000fe200078e10ff */
[----:B------:R-:W4:Y:S04]  /*22d0*/  LDS R18, [R26] ;  /* 0x000000001a127984 */ /* 0x000f280000000800 */
[----:B------:R-:W5:Y:S04]  /*22e0*/  LDS R19, [R20+0x8] ;  /* 0x0000080014137984 */ /* 0x000f680000000800 */
[----:B------:R-:W0:Y:S04]  /*22f0*/  LDS R14, [R28] ;  /* 0x000000001c0e7984 */ /* 0x000e280000000800 */
[----:B------:R-:W0:Y:S04]  /*2300*/  LDS R21, [R20+0xc] ;  /* 0x00000c0014157984 */ /* 0x000e280000000800 */
[----:B------:R-:W0:Y:S01]  /*2310*/  LDS R16, [R16] ;  /* 0x0000000010107984 */ /* 0x000e220000000800 */
[----:B--2---:R-:W-:-:S04]  /*2320*/  FMUL R22, R10, R23 ;  /* 0x000000170a167220 */ /* 0x004fc80000400000 */
[----:B-1----:R-:W-:Y:S01]  /*2330*/  FFMA R17, R22, R24, R17 ;  /* 0x0000001816117223 */ /* 0x002fe20000000011 */
[----:B---3--:R-:W-:-:S04]  /*2340*/  FMUL R22, R10, R25 ;  /* 0x000000190a167220 */ /* 0x008fc80000400000 */
[----:B----4-:R-:W-:Y:S01]  /*2350*/  FFMA R17, R22, R18, R17 ;  /* 0x0000001216117223 */ /* 0x010fe20000000011 */
[----:B-----5:R-:W-:-:S04]  /*2360*/  FMUL R18, R10, R19 ;  /* 0x000000130a127220 */ /* 0x020fc80000400000 */
[----:B0-----:R-:W-:Y:S01]  /*2370*/  FFMA R17, R18, R14, R17 ;  /* 0x0000000e12117223 */ /* 0x001fe20000000011 */
[----:B------:R-:W-:-:S04]  /*2380*/  FMUL R14, R10, R21 ;  /* 0x000000150a0e7220 */ /* 0x000fc80000400000 */
[----:B------:R-:W-:-:S07]  /*2390*/  FFMA R17, R14, R16, R17 ;  /* 0x000000100e117223 */ /* 0x000fce0000000011 */
.L_x_34:
[----:B------:R-:W-:Y:S05]  /*23a0*/  BRA.U !UP1, `(.L_x_33) ;  /* 0x00000001096c7547 */ /* 0x000fea000b800000 */
[----:B------:R-:W-:Y:S02]  /*23b0*/  UISETP.NE.AND UP0, UPT, UR8, 0x1, UPT ;  /* 0x000000010800788c */ /* 0x000fe4000bf05270 */
[----:B------:R-:W-:-:S04]  /*23c0*/  ULOP3.LUT UR6, UR14, 0x1, URZ, 0xc0, !UPT ;  /* 0x000000010e067892 */ /* 0x000fc8000f8ec0ff */
[----:B------:R-:W-:-:S03]  /*23d0*/  UISETP.NE.U32.AND UP1, UPT, UR6, 0x1, UPT ;  /* 0x000000010600788c */ /* 0x000fc6000bf25070 */
[----:B------:R-:W-:Y:S08]  /*23e0*/  BRA.U !UP0, `(.L_x_35) ;  /* 0x0000000108387547 */ /* 0x000ff0000b800000 */
[----:B------:R-:W-:Y:S02]  /*23f0*/  VIADD R16, R7, UR4 ;  /* 0x0000000407107c36 */ /* 0x000fe40008000000 */
[----:B------:R-:W-:Y:S01]  /*2400*/  IMAD R14, R3, UR4, R0 ;  /* 0x00000004030e7c24 */ /* 0x000fe2000f8e0200 */
[----:B------:R-:W-:Y:S02]  /*2410*/  UIADD3 UR4, UPT, UPT, UR4, 0x2, URZ ;  /* 0x0000000204047890 */ /* 0x000fe4000fffe0ff */
[----:B------:R-:W-:Y:S02]  /*2420*/  LEA R16, R16, UR9, 0x2 ;  /* 0x0000000910107c11 */ /* 0x000fe4000f8e10ff */
[----:B------:R-:W-:-:S03]  /*2430*/  LEA R18, R14, UR5, 0x2 ;  /* 0x000000050e127c11 */ /* 0x000fc6000f8e10ff */
[----:B------:R-:W2:Y:S01]  /*2440*/  LDS R19, [R16] ;  /* 0x0000000010137984 */ /* 0x000ea20000000800 */
[----:B------:R-:W-:-:S03]  /*2450*/  LEA R22, R3, R18, 0x2 ;  /* 0x0000001203167211 */ /* 0x000fc600078e10ff */
[----:B------:R-:W1:Y:S04]  /*2460*/  LDS R20, [R18] ;  /* 0x0000000012147984 */ /* 0x000e680000000800 */
[----:B------:R-:W3:Y:S04]  /*2470*/  LDS R21, [R16+0x4] ;  /* 0x0000040010157984 */ /* 0x000ee80000000800 */
[----:B------:R-:W4:Y:S01]  /*2480*/  LDS R22, [R22] ;  /* 0x0000000016167984 */ /* 0x000f220000000800 */
[----:B--2---:R-:W-:-:S04]  /*2490*/  FMUL R14, R10, R19 ;  /* 0x000000130a0e7220 */ /* 0x004fc80000400000 */
[----:B-1----:R-:W-:Y:S01]  /*24a0*/  FFMA R14, R14, R20, R17 ;  /* 0x000000140e0e7223 */ /* 0x002fe20000000011 */
[----:B---3--:R-:W-:-:S04]  /*24b0*/  FMUL R21, R10, R21 ;  /* 0x000000150a157220 */ /* 0x008fc80000400000 */
[----:B----4-:R-:W-:-:S07]  /*24c0*/  FFMA R17, R21, R22, R14 ;  /* 0x0000001615117223 */ /* 0x010fce000000000e */
.L_x_35:
[----:B------:R-:W-:Y:S05]  /*24d0*/  BRA.U UP1, `(.L_x_33) ;  /* 0x0000000101207547 */ /* 0x000fea000b800000 */
[----:B------:R-:W-:Y:S02]  /*24e0*/  VIADD R14, R7, UR4 ;  /* 0x00000004070e7c36 */ /* 0x000fe40008000000 */
[----:B------:R-:W-:-:S03]  /*24f0*/  IMAD R0, R3, UR4, R0 ;  /* 0x0000000403007c24 */ /* 0x000fc6000f8e0200 */
[----:B------:R-:W-:Y:S02]  /*2500*/  LEA R14, R14, UR9, 0x2 ;  /* 0x000000090e0e7c11 */ /* 0x000fe4000f8e10ff */
[----:B------:R-:W-:-:S03]  /*2510*/  LEA R16, R0, UR5, 0x2 ;  /* 0x0000000500107c11 */ /* 0x000fc6000f8e10ff */
[----:B------:R-:W2:Y:S04]  /*2520*/  LDS R3, [R14] ;  /* 0x000000000e037984 */ /* 0x000ea80000000800 */
[----:B------:R-:W1:Y:S01]  /*2530*/  LDS R16, [R16] ;  /* 0x0000000010107984 */ /* 0x000e620000000800 */
[----:B--2---:R-:W-:-:S04]  /*2540*/  FMUL R0, R10, R3 ;  /* 0x000000030a007220 */ /* 0x004fc80000400000 */
[----:B-1----:R-:W-:-:S07]  /*2550*/  FFMA R17, R0, R16, R17 ;  /* 0x0000001000117223 */ /* 0x002fce0000000011 */
.L_x_33:
[----:B0-----:R-:W0:Y:S01]  /*2560*/  MUFU.RCP R3, R12 ;  /* 0x0000000c00037308 */ /* 0x001e220000001000 */
[----:B------:R-:W-:Y:S07]  /*2570*/  BSSY.RECONVERGENT B0, `(.L_x_36) ;  /* 0x000000c000007945 */ /* 0x000fee0003800200 */
[----:B------:R-:W1:Y:S01]  /*2580*/  FCHK P0, R17, R12 ;  /* 0x0000000c11007302 */ /* 0x000e620000000000 */
[----:B0-----:R-:W-:-:S04]  /*2590*/  FFMA R0, -R12, R3, 1 ;  /* 0x3f8000000c007423 */ /* 0x001fc80000000103 */
[----:B------:R-:W-:-:S04]  /*25a0*/  FFMA R0, R3, R0, R3 ;  /* 0x0000000003007223 */ /* 0x000fc80000000003 */
[----:B------:R-:W-:-:S04]  /*25b0*/  FFMA R3, R0, R17, RZ ;  /* 0x0000001100037223 */ /* 0x000fc800000000ff */
[----:B------:R-:W-:-:S04]  /*25c0*/  FFMA R14, -R12, R3, R17 ;  /* 0x000000030c0e7223 */ /* 0x000fc80000000111 */
[----:B------:R-:W-:Y:S01]  /*25d0*/  FFMA R3, R0, R14, R3 ;  /* 0x0000000e00037223 */ /* 0x000fe20000000003 */
[----:B-1----:R-:W-:Y:S06]  /*25e0*/  @!P0 BRA `(.L_x_37) ;  /* 0x0000000000108947 */ /* 0x002fec0003800000 */
[----:B------:R-:W-:Y:S02]  /*25f0*/  MOV R3, R17 ;  /* 0x0000001100037202 */ /* 0x000fe40000000f00 */
[----:B------:R-:W-:-:S07]  /*2600*/  MOV R14, 0x2620 ;  /* 0x00002620000e7802 */ /* 0x000fce0000000f00 */
[----:B--2---:R-:W-:Y:S05]  /*2610*/  CALL.REL.NOINC `($__internal_0_$__cuda_sm3x_div_rn_noftz_f32_slowpath) ;  /* 0x0000000000147944 */ /* 0x004fea0003c00000 */
[----:B------:R-:W-:-:S07]  /*2620*/  IMAD.MOV.U32 R3, RZ, RZ, R0 ;  /* 0x000000ffff037224 */ /* 0x000fce00078e0000 */
.L_x_37:
[----:B------:R-:W-:Y:S05]  /*2630*/  BSYNC.RECONVERGENT B0 ;  /* 0x0000000000007941 */ /* 0x000fea0003800200 */
.L_x_36:
[----:B------:R3:W-:Y:S01]  /*2640*/  STG.E desc[UR16][R4.64], R3 ;  /* 0x0000000304007986 */ /* 0x0007e2000c101910 */
[----:B------:R-:W-:Y:S05]  /*2650*/  @P2 BRA `(.L_x_38) ;  /* 0xfffffff400d02947 */ /* 0x000fea000383ffff */
[----:B------:R-:W-:Y:S05]  /*2660*/  EXIT ;  /* 0x000000000000794d */ /* 0x000fea0003800000 */
        .weak           $__internal_0_$__cuda_sm3x_div_rn_noftz_f32_slowpath
        .type           $__internal_0_$__cuda_sm3x_div_rn_noftz_f32_slowpath,@function
        .size           $__internal_0_$__cuda_sm3x_div_rn_noftz_f32_slowpath,(.L_x_51 - $__internal_0_$__cuda_sm3x_div_rn_noftz_f32_slowpath)
$__internal_0_$__cuda_sm3x_div_rn_noftz_f32_slowpath:
[----:B------:R-:W-:Y:S01]  /*2670*/  SHF.R.U32.HI R16, RZ, 0x17, R12 ;  /* 0x00000017ff107819 */ /* 0x000fe2000001160c */
[----:B------:R-:W-:Y:S01]  /*2680*/  BSSY.RECONVERGENT B1, `(.L_x_39) ;  /* 0x0000064000017945 */ /* 0x000fe20003800200 */
[----:B------:R-:W-:Y:S02]  /*2690*/  SHF.R.U32.HI R0, RZ, 0x17, R3 ;  /* 0x00000017ff007819 */ /* 0x000fe40000011603 */
[----:B------:R-:W-:Y:S02]  /*26a0*/  LOP3.LUT R16, R16, 0xff, RZ, 0xc0, !PT ;  /* 0x000000ff10107812 */ /* 0x000fe400078ec0ff */
[----:B------:R-:W-:Y:S02]  /*26b0*/  LOP3.LUT R22, R0, 0xff, RZ, 0xc0, !PT ;  /* 0x000000ff00167812 */ /* 0x000fe400078ec0ff */
[----:B------:R-:W-:Y:S02]  /*26c0*/  IADD3 R19, PT, PT, R16, -0x1, RZ ;  /* 0xffffffff10137810 */ /* 0x000fe40007ffe0ff */
[----:B------:R-:W-:Y:S01]  /*26d0*/  MOV R18, R12 ;  /* 0x0000000c00127202 */ /* 0x000fe20000000f00 */
[----:B------:R-:W-:Y:S01]  /*26e0*/  VIADD R20, R22, 0xffffffff ;  /* 0xffffffff16147836 */ /* 0x000fe20000000000 */
[----:B------:R-:W-:-:S04]  /*26f0*/  ISETP.GT.U32.AND P0, PT, R19, 0xfd, PT ;  /* 0x000000fd1300780c */ /* 0x000fc80003f04070 */
[----:B------:R-:W-:-:S13]  /*2700*/  ISETP.GT.U32.OR P0, PT, R20, 0xfd, P0 ;  /* 0x000000fd1400780c */ /* 0x000fda0000704470 */
[----:B------:R-:W-:Y:S01]  /*2710*/  @!P0 IMAD.MOV.U32 R17, RZ, RZ, RZ ;  /* 0x000000ffff118224 */ /* 0x000fe200078e00ff */
[----:B------:R-:W-:Y:S06]  /*2720*/  @!P0 BRA `(.L_x_40) ;  /* 0x0000000000608947 */ /* 0x000fec0003800000 */
[----:B------:R-:W-:Y:S02]  /*2730*/  FSETP.GTU.FTZ.AND P0, PT, |R3|, +INF , PT ;  /* 0x7f8000000300780b */ /* 0x000fe40003f1c200 */
[----:B------:R-:W-:Y:S02]  /*2740*/  FSETP.GTU.FTZ.AND P1, PT, |R12|, +INF , PT ;  /* 0x7f8000000c00780b */ /* 0x000fe40003f3c200 */
[----:B------:R-:W-:Y:S02]  /*2750*/  MOV R0, R12 ;  /* 0x0000000c00007202 */ /* 0x000fe40000000f00 */
[----:B------:R-:W-:-:S13]  /*2760*/  PLOP3.LUT P0, PT, P0, P1, PT, 0xf8, 0x8f ;  /* 0x00000000008f781c */ /* 0x000fda0000703f70 */
[----:B------:R-:W-:Y:S05]  /*2770*/  @P0 BRA `(.L_x_41) ;  /* 0x00000004004c0947 */ /* 0x000fea0003800000 */
[----:B------:R-:W-:-:S13]  /*2780*/  LOP3.LUT P0, RZ, R18, 0x7fffffff, R3, 0xc8, !PT ;  /* 0x7fffffff12ff7812 */ /* 0x000fda000780c803 */
[----:B------:R-:W-:Y:S05]  /*2790*/  @!P0 BRA `(.L_x_42) ;  /* 0x00000004003c8947 */ /* 0x000fea0003800000 */
[C---:B------:R-:W-:Y:S02]  /*27a0*/  FSETP.NEU.FTZ.AND P3, PT, |R3|.reuse, +INF , PT ;  /* 0x7f8000000300780b */ /* 0x040fe40003f7d200 */
[----:B------:R-:W-:Y:S02]  /*27b0*/  FSETP.NEU.FTZ.AND P1, PT, |R0|, +INF , PT ;  /* 0x7f8000000000780b */ /* 0x000fe40003f3d200 */
[----:B------:R-:W-:-:S11]  /*27c0*/  FSETP.NEU.FTZ.AND P0, PT, |R3|, +INF , PT ;  /* 0x7f8000000300780b */ /* 0x000fd60003f1d200 */
[----:B------:R-:W-:Y:S05]  /*27d0*/  @!P1 BRA !P3, `(.L_x_42) ;  /* 0x00000004002c9947 */ /* 0x000fea0005800000 */
[----:B------:R-:W-:-:S04]  /*27e0*/  LOP3.LUT P3, RZ, R3, 0x7fffffff, RZ, 0xc0, !PT ;  /* 0x7fffffff03ff7812 */ /* 0x000fc8000786c0ff */
[----:B------:R-:W-:-:S13]  /*27f0*/  PLOP3.LUT P1, PT, P1, P3, PT, 0x2f, 0xf2 ;  /* 0x0000000000f2781c */ /* 0x000fda0000f26577 */
[----:B------:R-:W-:Y:S05]  /*2800*/  @P1 BRA `(.L_x_43) ;  /* 0x0000000400181947 */ /* 0x000fea0003800000 */
[----:B------:R-:W-:-:S04]  /*2810*/  LOP3.LUT P1, RZ, R18, 0x7fffffff, RZ, 0xc0, !PT ;  /* 0x7fffffff12ff7812 */ /* 0x000fc8000782c0ff */
[----:B------:R-:W-:-:S13]  /*2820*/  PLOP3.LUT P0, PT, P0, P1, PT, 0x2f, 0xf2 ;  /* 0x0000000000f2781c */ /* 0x000fda0000702577 */
[----:B------:R-:W-:Y:S05]  /*2830*/  @P0 BRA `(.L_x_44) ;  /* 0x0000000400000947 */ /* 0x000fea0003800000 */
[----:B------:R-:W-:Y:S02]  /*2840*/  ISETP.GE.AND P0, PT, R20, RZ, PT ;  /* 0x000000ff1400720c */ /* 0x000fe40003f06270 */
[----:B------:R-:W-:-:S11]  /*2850*/  ISETP.GE.AND P1, PT, R19, RZ, PT ;  /* 0x000000ff1300720c */ /* 0x000fd60003f26270 */
[----:B------:R-:W-:Y:S01]  /*2860*/  @P0 IMAD.MOV.U32 R17, RZ, RZ, RZ ;  /* 0x000000ffff110224 */ /* 0x000fe200078e00ff */
[----:B------:R-:W-:Y:S01]  /*2870*/  @!P0 MOV R17, 0xffffffc0 ;  /* 0xffffffc000118802 */ /* 0x000fe20000000f00 */
[----:B------:R-:W-:Y:S01]  /*2880*/  @!P0 FFMA R3, R3, 1.84467440737095516160e+19, RZ ;  /* 0x5f80000003038823 */ /* 0x000fe200000000ff */
[----:B------:R-:W-:-:S03]  /*2890*/  @!P1 FFMA R18, R0, 1.84467440737095516160e+19, RZ ;  /* 0x5f80000000129823 */ /* 0x000fc600000000ff */
[----:B------:R-:W-:-:S07]  /*28a0*/  @!P1 VIADD R17, R17, 0x40 ;  /* 0x0000004011119836 */ /* 0x000fce0000000000 */
.L_x_40:
[----:B------:R-:W-:Y:S01]  /*28b0*/  LEA R19, R16, 0xc0800000, 0x17 ;  /* 0xc080000010137811 */ /* 0x000fe200078eb8ff */
[----:B------:R-:W-:Y:S03]  /*28c0*/  BSSY.RECONVERGENT B2, `(.L_x_45) ;  /* 0x0000036000027945 */ /* 0x000fe60003800200 */
[----:B------:R-:W-:Y:S01]  /*28d0*/  IADD3 R20, PT, PT, -R19, R18, RZ ;  /* 0x0000001213147210 */ /* 0x000fe20007ffe1ff */
[----:B------:R-:W-:-:S03]  /*28e0*/  VIADD R19, R22, 0xffffff81 ;  /* 0xffffff8116137836 */ /* 0x000fc60000000000 */
[----:B------:R0:W1:Y:S01]  /*28f0*/  MUFU.RCP R18, R20 ;  /* 0x0000001400127308 */ /* 0x0000620000001000 */
[----:B------:R-:W-:Y:S01]  /*2900*/  FADD.FTZ R21, -R20, -RZ ;  /* 0x800000ff14157221 */ /* 0x000fe20000010100 */
[C---:B------:R-:W-:Y:S01]  /*2910*/  IMAD R0, R19.reuse, -0x800000, R3 ;  /* 0xff80000013007824 */ /* 0x040fe200078e0203 */
[----:B0-----:R-:W-:-:S04]  /*2920*/  IADD3 R20, PT, PT, R19, 0x7f, -R16 ;  /* 0x0000007f13147810 */ /* 0x001fc80007ffe810 */
[----:B------:R-:W-:Y:S01]  /*2930*/  IADD3 R17, PT, PT, R20, R17, RZ ;  /* 0x0000001114117210 */ /* 0x000fe20007ffe0ff */
[----:B-1----:R-:W-:-:S04]  /*2940*/  FFMA R23, R18, R21, 1 ;  /* 0x3f80000012177423 */ /* 0x002fc80000000015 */
[----:B------:R-:W-:-:S04]  /*2950*/  FFMA R3, R18, R23, R18 ;  /* 0x0000001712037223 */ /* 0x000fc80000000012 */
[----:B------:R-:W-:-:S04]  /*2960*/  FFMA R18, R0, R3, RZ ;  /* 0x0000000300127223 */ /* 0x000fc800000000ff */
[----:B------:R-:W-:-:S04]  /*2970*/  FFMA R22, R21, R18, R0 ;  /* 0x0000001215167223 */ /* 0x000fc80000000000 */
[----:B------:R-:W-:-:S04]  /*2980*/  FFMA R18, R3, R22, R18 ;  /* 0x0000001603127223 */ /* 0x000fc80000000012 */
[----:B------:R-:W-:-:S04]  /*2990*/  FFMA R21, R21, R18, R0 ;  /* 0x0000001215157223 */ /* 0x000fc80000000000 */
[----:B------:R-:W-:-:S05]  /*29a0*/  FFMA R0, R3, R21, R18 ;  /* 0x0000001503007223 */ /* 0x000fca0000000012 */
[----:B------:R-:W-:-:S04]  /*29b0*/  SHF.R.U32.HI R16, RZ, 0x17, R0 ;  /* 0x00000017ff107819 */ /* 0x000fc80000011600 */
[----:B------:R-:W-:-:S05]  /*29c0*/  LOP3.LUT R16, R16, 0xff, RZ, 0xc0, !PT ;  /* 0x000000ff10107812 */ /* 0x000fca00078ec0ff */
[----:B------:R-:W-:-:S05]  /*29d0*/  IMAD.IADD R19, R16, 0x1, R17 ;  /* 0x0000000110137824 */ /* 0x000fca00078e0211 */
[----:B------:R-:W-:-:S04]  /*29e0*/  IADD3 R16, PT, PT, R19, -0x1, RZ ;  /* 0xffffffff13107810 */ /* 0x000fc80007ffe0ff */
[----:B------:R-:W-:-:S13]  /*29f0*/  ISETP.GE.U32.AND P0, PT, R16, 0xfe, PT ;  /* 0x000000fe1000780c */ /* 0x000fda0003f06070 */
[----:B------:R-:W-:Y:S05]  /*2a00*/  @!P0 BRA `(.L_x_46) ;  /* 0x0000000000808947 */ /* 0x000fea0003800000 */
[----:B------:R-:W-:-:S13]  /*2a10*/  ISETP.GT.AND P0, PT, R19, 0xfe, PT ;  /* 0x000000fe1300780c */ /* 0x000fda0003f04270 */
[----:B------:R-:W-:Y:S05]  /*2a20*/  @P0 BRA `(.L_x_47) ;  /* 0x00000000006c0947 */ /* 0x000fea0003800000 */
[----:B------:R-:W-:-:S13]  /*2a30*/  ISETP.GE.AND P0, PT, R19, 0x1, PT ;  /* 0x000000011300780c */ /* 0x000fda0003f06270 */
[----:B------:R-:W-:Y:S05]  /*2a40*/  @P0 BRA `(.L_x_48) ;  /* 0x0000000000740947 */ /* 0x000fea0003800000 */
[----:B------:R-:W-:Y:S02]  /*2a50*/  ISETP.GE.AND P0, PT, R19, -0x18, PT ;  /* 0xffffffe81300780c */ /* 0x000fe40003f06270 */
[----:B------:R-:W-:-:S11]  /*2a60*/  LOP3.LUT R0, R0, 0x80000000, RZ, 0xc0, !PT ;  /* 0x8000000000007812 */ /* 0x000fd600078ec0ff */
[----:B------:R-:W-:Y:S05]  /*2a70*/  @!P0 BRA `(.L_x_48) ;  /* 0x0000000000688947 */ /* 0x000fea0003800000 */
[-CC-:B------:R-:W-:Y:S01]  /*2a80*/  FFMA.RZ R16, R3, R21.reuse, R18.reuse ;  /* 0x0000001503107223 */ /* 0x180fe2000000c012 */
[C---:B------:R-:W-:Y:S02]  /*2a90*/  ISETP.NE.AND P3, PT, R19.reuse, RZ, PT ;  /* 0x000000ff1300720c */ /* 0x040fe40003f65270 */
[----:B------:R-:W-:Y:S02]  /*2aa0*/  ISETP.NE.AND P1, PT, R19, RZ, PT ;  /* 0x000000ff1300720c */ /* 0x000fe40003f25270 */
[----:B------:R-:W-:Y:S01]  /*2ab0*/  LOP3.LUT R17, R16, 0x7fffff, RZ, 0xc0, !PT ;  /* 0x007fffff10117812 */ /* 0x000fe200078ec0ff */
[CCC-:B------:R-:W-:Y:S01]  /*2ac0*/  FFMA.RP R16, R3.reuse, R21.reuse, R18.reuse ;  /* 0x0000001503107223 */ /* 0x1c0fe20000008012 */
[----:B------:R-:W-:Y:S01]  /*2ad0*/  FFMA.RM R3, R3, R21, R18 ;  /* 0x0000001503037223 */ /* 0x000fe20000004012 */
[----:B------:R-:W-:Y:S01]  /*2ae0*/  VIADD R18, R19, 0x20 ;  /* 0x0000002013127836 */ /* 0x000fe20000000000 */
[----:B------:R-:W-:Y:S02]  /*2af0*/  LOP3.LUT R17, R17, 0x800000, RZ, 0xfc, !PT ;  /* 0x0080000011117812 */ /* 0x000fe400078efcff */
[----:B------:R-:W-:-:S02]  /*2b00*/  IADD3 R19, PT, PT, -R19, RZ, RZ ;  /* 0x000000ff13137210 */ /* 0x000fc40007ffe1ff */
[----:B------:R-:W-:Y:S02]  /*2b10*/  SHF.L.U32 R18, R17, R18, RZ ;  /* 0x0000001211127219 */ /* 0x000fe400000006ff */
[----:B------:R-:W-:Y:S02]  /*2b20*/  FSETP.NEU.FTZ.AND P0, PT, R16, R3, PT ;  /* 0x000000031000720b */ /* 0x000fe40003f1d000 */
[----:B------:R-:W-:Y:S02]  /*2b30*/  SEL R16, R19, RZ, P3 ;  /* 0x000000ff13107207 */ /* 0x000fe40001800000 */
[----:B------:R-:W-:Y:S02]  /*2b40*/  ISETP.NE.AND P1, PT, R18, RZ, P1 ;  /* 0x000000ff1200720c */ /* 0x000fe40000f25270 */
[----:B------:R-:W-:Y:S02]  /*2b50*/  SHF.R.U32.HI R16, RZ, R16, R17 ;  /* 0x00000010ff107219 */ /* 0x000fe40000011611 */
[----:B------:R-:W-:-:S02]  /*2b60*/  PLOP3.LUT P0, PT, P0, P1, PT, 0xf8, 0x8f ;  /* 0x00000000008f781c */ /* 0x000fc40000703f70 */
[----:B------:R-:W-:Y:S02]  /*2b70*/  SHF.R.U32.HI R18, RZ, 0x1, R16 ;  /* 0x00000001ff127819 */ /* 0x000fe40000011610 */
[----:B------:R-:W-:-:S04]  /*2b80*/  SEL R3, RZ, 0x1, !P0 ;  /* 0x00000001ff037807 */ /* 0x000fc80004000000 */
[----:B------:R-:W-:-:S04]  /*2b90*/  LOP3.LUT R3, R3, 0x1, R18, 0xf8, !PT ;  /* 0x0000000103037812 */ /* 0x000fc800078ef812 */
[----:B------:R-:W-:-:S05]  /*2ba0*/  LOP3.LUT R3, R3, R16, RZ, 0xc0, !PT ;  /* 0x0000001003037212 */ /* 0x000fca00078ec0ff */
[----:B------:R-:W-:-:S05]  /*2bb0*/  IMAD.IADD R3, R18, 0x1, R3 ;  /* 0x0000000112037824 */ /* 0x000fca00078e0203 */
[----:B------:R-:W-:Y:S01]  /*2bc0*/  LOP3.LUT R0, R3, R0, RZ, 0xfc, !PT ;  /* 0x0000000003007212 */ /* 0x000fe200078efcff */
[----:B------:R-:W-:Y:S06]  /*2bd0*/  BRA `(.L_x_48) ;  /* 0x0000000000107947 */ /* 0x000fec0003800000 */
.L_x_47:
[----:B------:R-:W-:-:S04]  /*2be0*/  LOP3.LUT R0, R0, 0x80000000, RZ, 0xc0, !PT ;  /* 0x8000000000007812 */ /* 0x000fc800078ec0ff */
[----:B------:R-:W-:Y:S01]  /*2bf0*/  LOP3.LUT R0, R0, 0x7f800000, RZ, 0xfc, !PT ;  /* 0x7f80000000007812 */ /* 0x000fe200078efcff */
[----:B------:R-:W-:Y:S06]  /*2c00*/  BRA `(.L_x_48) ;  /* 0x0000000000047947 */ /* 0x000fec0003800000 */
.L_x_46:
[----:B------:R-:W-:-:S07]  /*2c10*/  LEA R0, R17, R0, 0x17 ;  /* 0x0000000011007211 */ /* 0x000fce00078eb8ff */
.L_x_48:
[----:B------:R-:W-:Y:S05]  /*2c20*/  BSYNC.RECONVERGENT B2 ;  /* 0x0000000000027941 */ /* 0x000fea0003800200 */
.L_x_45:
[----:B------:R-:W-:Y:S05]  /*2c30*/  BRA `(.L_x_49) ;  /* 0x0000000000207947 */ /* 0x000fea0003800000 */
.L_x_44:
[----:B------:R-:W-:-:S04]  /*2c40*/  LOP3.LUT R0, R18, 0x80000000, R3, 0x48, !PT ;  /* 0x8000000012007812 */ /* 0x000fc800078e4803 */
[----:B------:R-:W-:Y:S01]  /*2c50*/  LOP3.LUT R0, R0, 0x7f800000, RZ, 0xfc, !PT ;  /* 0x7f80000000007812 */ /* 0x000fe200078efcff */
[----:B------:R-:W-:Y:S06]  /*2c60*/  BRA `(.L_x_49) ;  /* 0x0000000000147947 */ /* 0x000fec0003800000 */
.L_x_43:
[----:B------:R-:W-:Y:S01]  /*2c70*/  LOP3.LUT R0, R18, 0x80000000, R3, 0x48, !PT ;  /* 0x8000000012007812 */ /* 0x000fe200078e4803 */
[----:B------:R-:W-:Y:S06]  /*2c80*/  BRA `(.L_x_49) ;  /* 0x00000000000c7947 */ /* 0x000fec0003800000 */
.L_x_42:
[----:B------:R-:W0:Y:S01]  /*2c90*/  MUFU.RSQ R0, -QNAN ;  /* 0xffc0000000007908 */ /* 0x000e220000001400 */
[----:B------:R-:W-:Y:S05]  /*2ca0*/  BRA `(.L_x_49) ;  /* 0x0000000000047947 */ /* 0x000fea0003800000 */
.L_x_41:
[----:B------:R-:W-:-:S07]  /*2cb0*/  FADD.FTZ R0, R3, R0 ;  /* 0x0000000003007221 */ /* 0x000fce0000010000 */
.L_x_49:
[----:B------:R-:W-:Y:S05]  /*2cc0*/  BSYNC.RECONVERGENT B1 ;  /* 0x0000000000017941 */ /* 0x000fea0003800200 */
.L_x_39:
[----:B------:R-:W-:Y:S02]  /*2cd0*/  HFMA2 R17, -RZ, RZ, 0, 0 ;  /* 0x00000000ff117431 */ /* 0x000fe400000001ff */
[----:B------:R-:W-:-:S04]  /*2ce0*/  IMAD.MOV.U32 R16, RZ, RZ, R14 ;  /* 0x000000ffff107224 */ /* 0x000fc800078e000e */
[----:B0-----:R-:W-:Y:S05]  /*2cf0*/  RET.REL.NODEC R16 `(_Z7alg1KeriiiPfS_S_S_S_S_) ;  /* 0xffffffd010c07950 */ /* 0x001fea0003c3ffff */
.L_x_50:
        /* <DEDUP_REMOVED lines=16> */
.L_x_51:


//--------------------- .nv.shared._Z7initKerPfS_i --------------------------
	.section	.nv.shared._Z7initKerPfS_i,"aw",@nobits
	.sectionflags	@""
	.align	16
	.zero		1024


//--------------------- .nv.shared.reserved.0     --------------------------
	.section	.nv.shared.reserved.0,"aw",@nobits
	.weak		__nv_reservedSMEM_offset_0_alias
	.size		__nv_reservedSMEM_offset_0_alias, 0, 64
	.other		__nv_reservedSMEM_offset_0_alias,@"STO_CUDA_RESERVED_SHARED STV_DEFAULT"
__nv_reservedSMEM_offset_0_alias:
	.zero		0
	.zero		64


//--------------------- .nv.shared._Z7alg1KeriiiPfS_S_S_S_S_ --------------------------
	.section	.nv.shared._Z7alg1KeriiiPfS_S_S_S_S_,"aw",@nobits
	.sectionflags	@""
	.align	16
	.zero		1024


//--------------------- .nv.constant0._Z7initKerPfS_i --------------------------
	.section	.nv.constant0._Z7initKerPfS_i,"a",@progbits
	.sectionflags	@""
	.align	4
.nv.constant0._Z7initKerPfS_i:
	.zero		916


//--------------------- .nv.constant0._Z7alg1KeriiiPfS_S_S_S_S_ --------------------------
	.section	.nv.constant0._Z7alg1KeriiiPfS_S_S_S_S_,"a",@progbits
	.sectionflags	@""
	.align	4
.nv.constant0._Z7alg1KeriiiPfS_S_S_S_S_:
	.zero		960


//--------------------- SYMBOLS --------------------------

	.type		.nv.reservedSmem.offset0,@object
	.size		.nv.reservedSmem.offset0,0x4
	.type		.nv.reservedSmem.cap,@object
	.size		.nv.reservedSmem.cap,0x4
